// auto-generated by cutlass_sweep.epilogue — config: {"arch": "sm_90", "cluster_m": 2, "cluster_n": 1, "dtype": "bf16", "fusion": "lincomb", "tile_k": 64, "tile_m": 256, "tile_n": 64}
#include "cutlass/cutlass.h"
#include "cutlass/gemm/collective/collective_builder.hpp"
#include "cutlass/gemm/device/gemm_universal_adapter.h"
#include "cutlass/gemm/kernel/gemm_universal.hpp"
#include "cutlass/epilogue/collective/collective_builder.hpp"
#include "cutlass/epilogue/fusion/operations.hpp"
#include "cutlass/epilogue/thread/activation.h"

using Elem = cutlass::bfloat16_t;
using Acc  = float;
using TileShape    = cute::Shape<cute::_256, cute::_64, cute::_64>;
using ClusterShape = cute::Shape<cute::_2, cute::_1, cute::_1>;
using FusionOp     = cutlass::epilogue::fusion::LinearCombination<Elem, Acc>;

using CollectiveEpilogue = typename cutlass::epilogue::collective::CollectiveBuilder<
    cutlass::arch::Sm90, cutlass::arch::OpClassTensorOp,
    TileShape, ClusterShape,
    cutlass::epilogue::collective::EpilogueTileAuto,
    Acc, Acc,
    Elem, cutlass::layout::RowMajor, 128 / cutlass::sizeof_bits<Elem>::value,
    Elem, cutlass::layout::RowMajor, 128 / cutlass::sizeof_bits<Elem>::value,
    cutlass::epilogue::TmaWarpSpecializedCooperative,
    FusionOp
  >::CollectiveOp;

using CollectiveMainloop = typename cutlass::gemm::collective::CollectiveBuilder<
    cutlass::arch::Sm90, cutlass::arch::OpClassTensorOp,
    Elem, cutlass::layout::RowMajor, 128 / cutlass::sizeof_bits<Elem>::value,
    Elem, cutlass::layout::ColumnMajor, 128 / cutlass::sizeof_bits<Elem>::value,
    Acc,
    TileShape, ClusterShape,
    cutlass::gemm::collective::StageCountAutoCarveout<
        static_cast<int>(sizeof(typename CollectiveEpilogue::SharedStorage))>,
    cutlass::gemm::KernelTmaWarpSpecializedCooperative
  >::CollectiveOp;

using GemmKernel = cutlass::gemm::kernel::GemmUniversal<
    cute::Shape<int,int,int,int>, CollectiveMainloop, CollectiveEpilogue>;
using Gemm = cutlass::gemm::device::GemmUniversalAdapter<GemmKernel>;

auto* _anchor = &cutlass::device_kernel<GemmKernel>;


// ===== COMPILED SASS (sm_90a) =====

	.target	sm_90a

	.elftype	@"ET_EXEC"


//--------------------- .note.nv.tkinfo           --------------------------
	.section	.note.nv.tkinfo,"",@"SHT_NOTE"
	.sectionflags	@"SHF_NOTE_NV_TKINFO"
	.tkinfo
        /*0018*/ 	.word	0x00000002
        /*0030*/ 	.string	""
        /*0030*/ 	.string	"ptxas"
        /*0030*/ 	.string	"Cuda compilation tools, release 13.0, V13.0.88"
        /*0030*/ 	.string	"Build cuda_13.0.r13.0/compiler.36424714_0"
        /*0030*/ 	.string	"-arch sm_90a -m 64 "



//--------------------- .note.nv.cuinfo           --------------------------
	.section	.note.nv.cuinfo,"",@"SHT_NOTE"
	.sectionflags	@"SHF_NOTE_NV_CUINFO"
        /*0018*/ 	.short	0x0002
        /*001a*/ 	.short	0x005a
        /*001c*/ 	.short	0x0082
	.zero		2


//--------------------- .nv.info                  --------------------------
	.section	.nv.info,"",@"SHT_CUDA_INFO"
	.align	4


	//----- nvinfo : EIATTR_REGCOUNT
	.align		4
        /*0000*/ 	.byte	0x04, 0x2f
        /*0002*/ 	.short	(.L_18 - .L_17)
	.align		4
.L_17:
        /*0004*/ 	.word	index@(_ZN7cutlass13device_kernelINS_4gemm6kernel13GemmUniversalIN4cute5tupleIJiiiiEEENS1_10collective13CollectiveMmaINS1_34MainloopSm90TmaGmmaWarpSpecializedILi4ENS5_IJNS4_1CILi2EEENSA_ILi1EEESC_EEENS1_35KernelTmaWarpSpecializedCooperativeEEENS5_IJNSA_ILi256EEENSA_ILi64EEESH_EEENS_10bfloat16_tENS5_IJlSC_lEEESJ_SK_NS4_8TiledMMAINS4_8MMA_AtomIJNS4_4SM904GMMA27MMA_64x64x16_F32BF16BF16_SSILNSO_5MajorE0ELSQ_0ELNSO_7ScaleInE1ELSR_1EEEEEENS4_6LayoutISD_NS5_IJSC_NSA_ILi0EEESV_EEEEENS5_IJNS4_10UnderscoreESY_SY_EEEEENS4_13SM90_TMA_LOADENS4_14ComposedLayoutINS4_7SwizzleILi3ELi4ELi3EEENS4_18smem_ptr_flag_bitsILi16EEENSU_INS5_IJNSA_ILi8EEESH_EEENS5_IJSH_SC_EEEEEEEvNS4_8identityENS4_23SM90_TMA_LOAD_MULTICASTES1B_vS1C_EENS_8epilogue10collective18CollectiveEpilogueINS1F_22Sm90TmaWarpSpecializedILi4ELi2ELi16ELb1ELb0EEEJSI_NS5_IJNSA_ILi128EEENSA_ILi32EEEEEESJ_SK_SJ_SK_NS1F_6fusion15FusionCallbacksIS1J_NS1N_17LinearCombinationISJ_fSJ_fLNS_15FloatRoundStyleE2EEESI_S1M_JEEES11_NS12_INS13_ILi2ELi4ELi3EEES16_NSU_INS5_IJS17_S1L_EEENS5_IJS1L_SC_EEEEEEENS4_17SM75_U32x4_LDSM_NENS4_14SM90_TMA_STOREES1X_NS4_17SM90_U32x4_STSM_NENS4_9Copy_AtomIJS20_NS_6half_tEEEEvEEEvvEEEEvNT_6ParamsE)
        /*0008*/ 	.word	0x000000a8


	//----- nvinfo : EIATTR_FRAME_SIZE
	.align		4
.L_18:
        /*000c*/ 	.byte	0x04, 0x11
        /*000e*/ 	.short	(.L_20 - .L_19)
	.align		4
.L_19:
        /*0010*/ 	.word	index@(_ZN7cutlass13device_kernelINS_4gemm6kernel13GemmUniversalIN4cute5tupleIJiiiiEEENS1_10collective13CollectiveMmaINS1_34MainloopSm90TmaGmmaWarpSpecializedILi4ENS5_IJNS4_1CILi2EEENSA_ILi1EEESC_EEENS1_35KernelTmaWarpSpecializedCooperativeEEENS5_IJNSA_ILi256EEENSA_ILi64EEESH_EEENS_10bfloat16_tENS5_IJlSC_lEEESJ_SK_NS4_8TiledMMAINS4_8MMA_AtomIJNS4_4SM904GMMA27MMA_64x64x16_F32BF16BF16_SSILNSO_5MajorE0ELSQ_0ELNSO_7ScaleInE1ELSR_1EEEEEENS4_6LayoutISD_NS5_IJSC_NSA_ILi0EEESV_EEEEENS5_IJNS4_10UnderscoreESY_SY_EEEEENS4_13SM90_TMA_LOADENS4_14ComposedLayoutINS4_7SwizzleILi3ELi4ELi3EEENS4_18smem_ptr_flag_bitsILi16EEENSU_INS5_IJNSA_ILi8EEESH_EEENS5_IJSH_SC_EEEEEEEvNS4_8identityENS4_23SM90_TMA_LOAD_MULTICASTES1B_vS1C_EENS_8epilogue10collective18CollectiveEpilogueINS1F_22Sm90TmaWarpSpecializedILi4ELi2ELi16ELb1ELb0EEEJSI_NS5_IJNSA_ILi128EEENSA_ILi32EEEEEESJ_SK_SJ_SK_NS1F_6fusion15FusionCallbacksIS1J_NS1N_17LinearCombinationISJ_fSJ_fLNS_15FloatRoundStyleE2EEESI_S1M_JEEES11_NS12_INS13_ILi2ELi4ELi3EEES16_NSU_INS5_IJS17_S1L_EEENS5_IJS1L_SC_EEEEEEENS4_17SM75_U32x4_LDSM_NENS4_14SM90_TMA_STOREES1X_NS4_17SM90_U32x4_STSM_NENS4_9Copy_AtomIJS20_NS_6half_tEEEEvEEEvvEEEEvNT_6ParamsE)
        /*0014*/ 	.word	0x00000000


	//----- nvinfo : EIATTR_MIN_STACK_SIZE
	.align		4
.L_20:
        /*0018*/ 	.byte	0x04, 0x12
        /*001a*/ 	.short	(.L_22 - .L_21)
	.align		4
.L_21:
        /*001c*/ 	.word	index@(_ZN7cutlass13device_kernelINS_4gemm6kernel13GemmUniversalIN4cute5tupleIJiiiiEEENS1_10collective13CollectiveMmaINS1_34MainloopSm90TmaGmmaWarpSpecializedILi4ENS5_IJNS4_1CILi2EEENSA_ILi1EEESC_EEENS1_35KernelTmaWarpSpecializedCooperativeEEENS5_IJNSA_ILi256EEENSA_ILi64EEESH_EEENS_10bfloat16_tENS5_IJlSC_lEEESJ_SK_NS4_8TiledMMAINS4_8MMA_AtomIJNS4_4SM904GMMA27MMA_64x64x16_F32BF16BF16_SSILNSO_5MajorE0ELSQ_0ELNSO_7ScaleInE1ELSR_1EEEEEENS4_6LayoutISD_NS5_IJSC_NSA_ILi0EEESV_EEEEENS5_IJNS4_10UnderscoreESY_SY_EEEEENS4_13SM90_TMA_LOADENS4_14ComposedLayoutINS4_7SwizzleILi3ELi4ELi3EEENS4_18smem_ptr_flag_bitsILi16EEENSU_INS5_IJNSA_ILi8EEESH_EEENS5_IJSH_SC_EEEEEEEvNS4_8identityENS4_23SM90_TMA_LOAD_MULTICASTES1B_vS1C_EENS_8epilogue10collective18CollectiveEpilogueINS1F_22Sm90TmaWarpSpecializedILi4ELi2ELi16ELb1ELb0EEEJSI_NS5_IJNSA_ILi128EEENSA_ILi32EEEEEESJ_SK_SJ_SK_NS1F_6fusion15FusionCallbacksIS1J_NS1N_17LinearCombinationISJ_fSJ_fLNS_15FloatRoundStyleE2EEESI_S1M_JEEES11_NS12_INS13_ILi2ELi4ELi3EEES16_NSU_INS5_IJS17_S1L_EEENS5_IJS1L_SC_EEEEEEENS4_17SM75_U32x4_LDSM_NENS4_14SM90_TMA_STOREES1X_NS4_17SM90_U32x4_STSM_NENS4_9Copy_AtomIJS20_NS_6half_tEEEEvEEEvvEEEEvNT_6ParamsE)
        /*0020*/ 	.word	0x00000000
.L_22:


//--------------------- .nv.compat                --------------------------
	.section	.nv.compat,"",@"SHT_CUDA_COMPAT_INFO"
	.align	4
        /*0000*/ 	.byte	0x02, 0x09, 0x01, 0x00, 0x02, 0x02, 0x04, 0x00, 0x02, 0x05, 0x05, 0x00, 0x03, 0x07, 0x01, 0x01
        /*0010*/ 	.byte	0x02, 0x03, 0x01, 0x00, 0x02, 0x06, 0x01, 0x00, 0x04, 0x0b, 0x08, 0x00, 0x00, 0x00, 0x00, 0x00
        /*0020*/ 	.byte	0x00, 0x00, 0x00, 0x00


//--------------------- .nv.info._ZN7cutlass13device_kernelINS_4gemm6kernel13GemmUniversalIN4cute5tupleIJiiiiEEENS1_10collective13CollectiveMmaINS1_34MainloopSm90TmaGmmaWarpSpecializedILi4ENS5_IJNS4_1CILi2EEENSA_ILi1EEESC_EEENS1_35KernelTmaWarpSpecializedCooperativeEEENS5_IJNSA_ILi256EEENSA_ILi64EEESH_EEENS_10bfloat16_tENS5_IJlSC_lEEESJ_SK_NS4_8TiledMMAINS4_8MMA_AtomIJNS4_4SM904GMMA27MMA_64x64x16_F32BF16BF16_SSILNSO_5MajorE0ELSQ_0ELNSO_7ScaleInE1ELSR_1EEEEEENS4_6LayoutISD_NS5_IJSC_NSA_ILi0EEESV_EEEEENS5_IJNS4_10UnderscoreESY_SY_EEEEENS4_13SM90_TMA_LOADENS4_14ComposedLayoutINS4_7SwizzleILi3ELi4ELi3EEENS4_18smem_ptr_flag_bitsILi16EEENSU_INS5_IJNSA_ILi8EEESH_EEENS5_IJSH_SC_EEEEEEEvNS4_8identityENS4_23SM90_TMA_LOAD_MULTICASTES1B_vS1C_EENS_8epilogue10collective18CollectiveEpilogueINS1F_22Sm90TmaWarpSpecializedILi4ELi2ELi16ELb1ELb0EEEJSI_NS5_IJNSA_ILi128EEENSA_ILi32EEEEEESJ_SK_SJ_SK_NS1F_6fusion15FusionCallbacksIS1J_NS1N_17LinearCombinationISJ_fSJ_fLNS_15FloatRoundStyleE2EEESI_S1M_JEEES11_NS12_INS13_ILi2ELi4ELi3EEES16_NSU_INS5_IJS17_S1L_EEENS5_IJS1L_SC_EEEEEEENS4_17SM75_U32x4_LDSM_NENS4_14SM90_TMA_STOREES1X_NS4_17SM90_U32x4_STSM_NENS4_9Copy_AtomIJS20_NS_6half_tEEEEvEEEvvEEEEvNT_6ParamsE --------------------------
	.section	.nv.info._ZN7cutlass13device_kernelINS_4gemm6kernel13GemmUniversalIN4cute5tupleIJiiiiEEENS1_10collective13CollectiveMmaINS1_34MainloopSm90TmaGmmaWarpSpecializedILi4ENS5_IJNS4_1CILi2EEENSA_ILi1EEESC_EEENS1_35KernelTmaWarpSpecializedCooperativeEEENS5_IJNSA_ILi256EEENSA_ILi64EEESH_EEENS_10bfloat16_tENS5_IJlSC_lEEESJ_SK_NS4_8TiledMMAINS4_8MMA_AtomIJNS4_4SM904GMMA27MMA_64x64x16_F32BF16BF16_SSILNSO_5MajorE0ELSQ_0ELNSO_7ScaleInE1ELSR_1EEEEEENS4_6LayoutISD_NS5_IJSC_NSA_ILi0EEESV_EEEEENS5_IJNS4_10UnderscoreESY_SY_EEEEENS4_13SM90_TMA_LOADENS4_14ComposedLayoutINS4_7SwizzleILi3ELi4ELi3EEENS4_18smem_ptr_flag_bitsILi16EEENSU_INS5_IJNSA_ILi8EEESH_EEENS5_IJSH_SC_EEEEEEEvNS4_8identityENS4_23SM90_TMA_LOAD_MULTICASTES1B_vS1C_EENS_8epilogue10collective18CollectiveEpilogueINS1F_22Sm90TmaWarpSpecializedILi4ELi2ELi16ELb1ELb0EEEJSI_NS5_IJNSA_ILi128EEENSA_ILi32EEEEEESJ_SK_SJ_SK_NS1F_6fusion15FusionCallbacksIS1J_NS1N_17LinearCombinationISJ_fSJ_fLNS_15FloatRoundStyleE2EEESI_S1M_JEEES11_NS12_INS13_ILi2ELi4ELi3EEES16_NSU_INS5_IJS17_S1L_EEENS5_IJS1L_SC_EEEEEEENS4_17SM75_U32x4_LDSM_NENS4_14SM90_TMA_STOREES1X_NS4_17SM90_U32x4_STSM_NENS4_9Copy_AtomIJS20_NS_6half_tEEEEvEEEvvEEEEvNT_6ParamsE,"",@"SHT_CUDA_INFO"
	.sectionflags	@""
	.align	4


	//----- nvinfo : EIATTR_CUDA_API_VERSION
	.align		4
        /*0000*/ 	.byte	0x04, 0x37
        /*0002*/ 	.short	(.L_24 - .L_23)
.L_23:
        /*0004*/ 	.word	0x00000082


	//----- nvinfo : EIATTR_KPARAM_INFO
	.align		4
.L_24:
        /*0008*/ 	.byte	0x04, 0x17
        /*000a*/ 	.short	(.L_26 - .L_25)
.L_25:
        /*000c*/ 	.word	0x00000000
        /*0010*/ 	.short	0x0000
        /*0012*/ 	.short	0x0070
        /*0014*/ 	.byte	0x00, 0xf0, 0x01, 0x1c


	//----- nvinfo : EIATTR_SPARSE_MMA_MASK
	.align		4
.L_26:
        /*0018*/ 	.byte	0x03, 0x50
        /*001a*/ 	.short	0x0000


	//----- nvinfo : EIATTR_MAXREG_COUNT
	.align		4
        /*001c*/ 	.byte	0x03, 0x1b
        /*001e*/ 	.short	0x00a8


	//----- nvinfo : EIATTR_NUM_BARRIERS
	.align		4
        /*0020*/ 	.byte	0x02, 0x4c
        /*0022*/ 	.byte	0x02
	.zero		1


	//----- nvinfo : EIATTR_EXTERNS
	.align		4
        /*0024*/ 	.byte	0x04, 0x0f
        /*0026*/ 	.short	(.L_28 - .L_27)


	//   ....[0]....
	.align		4
.L_27:
        /*0028*/ 	.word	index@(__assertfail)


	//----- nvinfo : EIATTR_MERCURY_ISA_VERSION
	.align		4
.L_28:
        /*002c*/ 	.byte	0x03, 0x5f
        /*002e*/ 	.short	0x0101


	//----- nvinfo : EIATTR_INT_WARP_WIDE_INSTR_OFFSETS
	.align		4
        /*0030*/ 	.byte	0x04, 0x31
        /*0032*/ 	.short	(.L_30 - .L_29)


	//   ....[0]....
.L_29:
        /*0034*/ 	.word	0x00000950


	//   ....[1]....
        /*0038*/ 	.word	0x00000960


	//   ....[2]....
        /*003c*/ 	.word	0x00000ac0


	//   ....[3]....
        /*0040*/ 	.word	0x00002410


	//----- nvinfo : EIATTR_COOP_GROUP_MASK_REGIDS
	.align		4
.L_30:
        /*0044*/ 	.byte	0x04, 0x29
        /*0046*/ 	.short	(.L_32 - .L_31)


	//   ....[0]....
.L_31:
        /*0048*/ 	.word	0xffffffff


	//   ....[1]....
        /*004c*/ 	.word	0xffffffff


	//   ....[2]....
        /*0050*/ 	.word	0xffffffff


	//   ....[3]....
        /*0054*/ 	.word	0xffffffff


	//   ....[4]....
        /*0058*/ 	.word	0xffffffff


	//   ....[5]....
        /*005c*/ 	.word	0xffffffff


	//   ....[6]....
        /*0060*/ 	.word	0xffffffff


	//----- nvinfo : EIATTR_COOP_GROUP_INSTR_OFFSETS
	.align		4
.L_32:
        /*0064*/ 	.byte	0x04, 0x28
        /*0066*/ 	.short	(.L_34 - .L_33)


	//   ....[0]....
.L_33:
        /*0068*/ 	.word	0x00000070


	//   ....[1]....
        /*006c*/ 	.word	0x00000080


	//   ....[2]....
        /*0070*/ 	.word	0x00000430


	//   ....[3]....
        /*0074*/ 	.word	0x000005c0


	//   ....[4]....
        /*0078*/ 	.word	0x00000770


	//   ....[5]....
        /*007c*/ 	.word	0x00000c80


	//   ....[6]....
        /*0080*/ 	.word	0x00001710


	//----- nvinfo : EIATTR_REG_RECONFIG
	.align		4
.L_34:
        /*0084*/ 	.byte	0x01, 0x54
	.zero		2


	//----- nvinfo : EIATTR_SYSCALL_OFFSETS
	.align		4
        /*0088*/ 	.byte	0x04, 0x46
        /*008a*/ 	.short	(.L_36 - .L_35)


	//   ....[0]....
.L_35:
        /*008c*/ 	.word	0x000018d0


	//   ....[1]....
        /*0090*/ 	.word	0x00002640


	//   ....[2]....
        /*0094*/ 	.word	0x00002730


	//----- nvinfo : EIATTR_MBARRIER_INSTR_OFFSETS
	.align		4
.L_36:
        /*0098*/ 	.byte	0x04, 0x39
        /*009a*/ 	.short	(.L_38 - .L_37)


	//   ....[0]....
.L_37:
        /*009c*/ 	.word	0x00000530
        /*00a0*/ 	.word	0x000000ff
        /*00a4*/ 	.word	0x00000000
        /*00a8*/ 	.short	0x0100
        /*00aa*/ 	.byte	0x08
	.zero		1


	//   ....[1]....
        /*00ac*/ 	.word	0x00000540
        /*00b0*/ 	.word	0x000000ff
        /*00b4*/ 	.word	0x00000020
        /*00b8*/ 	.short	0x0100
        /*00ba*/ 	.byte	0x08
	.zero		1


	//   ....[2]....
        /*00bc*/ 	.word	0x00000550
        /*00c0*/ 	.word	0x000000ff
        /*00c4*/ 	.word	0x00000008
        /*00c8*/ 	.short	0x0100
        /*00ca*/ 	.byte	0x08
	.zero		1


	//   ....[3]....
        /*00cc*/ 	.word	0x00000560
        /*00d0*/ 	.word	0x000000ff
        /*00d4*/ 	.word	0x00000028
        /*00d8*/ 	.short	0x0100
        /*00da*/ 	.byte	0x08
	.zero		1


	//   ....[4]....
        /*00dc*/ 	.word	0x00000570
        /*00e0*/ 	.word	0x000000ff
        /*00e4*/ 	.word	0x00000010
        /*00e8*/ 	.short	0x0100
        /*00ea*/ 	.byte	0x08
	.zero		1


	//   ....[5]....
        /*00ec*/ 	.word	0x00000580
        /*00f0*/ 	.word	0x000000ff
        /*00f4*/ 	.word	0x00000030
        /*00f8*/ 	.short	0x0100
        /*00fa*/ 	.byte	0x08
	.zero		1


	//   ....[6]....
        /*00fc*/ 	.word	0x00000590
        /*0100*/ 	.word	0x000000ff
        /*0104*/ 	.word	0x00000018
        /*0108*/ 	.short	0x0100
        /*010a*/ 	.byte	0x08
	.zero		1


	//   ....[7]....
        /*010c*/ 	.word	0x000005a0
        /*0110*/ 	.word	0x000000ff
        /*0114*/ 	.word	0x00000038
        /*0118*/ 	.short	0x0100
        /*011a*/ 	.byte	0x08
	.zero		1


	//   ....[8]....
        /*011c*/ 	.word	0x000006d0
        /*0120*/ 	.word	0x000000ff
        /*0124*/ 	.word	0x00000040
        /*0128*/ 	.short	0x0100
        /*012a*/ 	.byte	0x08
	.zero		1


	//   ....[9]....
        /*012c*/ 	.word	0x000006e0
        /*0130*/ 	.word	0x000000ff
        /*0134*/ 	.word	0x00000060
        /*0138*/ 	.short	0x0100
        /*013a*/ 	.byte	0x08
	.zero		1


	//   ....[10]....
        /*013c*/ 	.word	0x000006f0
        /*0140*/ 	.word	0x000000ff
        /*0144*/ 	.word	0x00000048
        /*0148*/ 	.short	0x0100
        /*014a*/ 	.byte	0x08
	.zero		1


	//   ....[11]....
        /*014c*/ 	.word	0x00000700
        /*0150*/ 	.word	0x000000ff
        /*0154*/ 	.word	0x00000068
        /*0158*/ 	.short	0x0100
        /*015a*/ 	.byte	0x08
	.zero		1


	//   ....[12]....
        /*015c*/ 	.word	0x00000710
        /*0160*/ 	.word	0x000000ff
        /*0164*/ 	.word	0x00000050
        /*0168*/ 	.short	0x0100
        /*016a*/ 	.byte	0x08
	.zero		1


	//   ....[13]....
        /*016c*/ 	.word	0x00000720
        /*0170*/ 	.word	0x000000ff
        /*0174*/ 	.word	0x00000070
        /*0178*/ 	.short	0x0100
        /*017a*/ 	.byte	0x08
	.zero		1


	//   ....[14]....
        /*017c*/ 	.word	0x00000730
        /*0180*/ 	.word	0x000000ff
        /*0184*/ 	.word	0x00000058
        /*0188*/ 	.short	0x0100
        /*018a*/ 	.byte	0x08
	.zero		1


	//   ....[15]....
        /*018c*/ 	.word	0x00000740
        /*0190*/ 	.word	0x000000ff
        /*0194*/ 	.word	0x00000078
        /*0198*/ 	.short	0x0100
        /*019a*/ 	.byte	0x08
	.zero		1


	//   ....[16]....
        /*019c*/ 	.word	0x00000b40
        /*01a0*/ 	.word	0x000000ff
        /*01a4*/ 	.word	0x00000080
        /*01a8*/ 	.short	0x0100
        /*01aa*/ 	.byte	0x06
	.zero		1


	//   ....[17]....
        /*01ac*/ 	.word	0x00000bc0
        /*01b0*/ 	.word	0x000000ff
        /*01b4*/ 	.word	0x00000088
        /*01b8*/ 	.short	0x0100
        /*01ba*/ 	.byte	0x06
	.zero		1


	//   ....[18]....
        /*01bc*/ 	.word	0x00001950
        /*01c0*/ 	.word	0x00000003
        /*01c4*/ 	.word	0x00000000
        /*01c8*/ 	.short	0x010a
        /*01ca*/ 	.byte	0x3f
	.zero		1


	//   ....[19]....
        /*01cc*/ 	.word	0x00001990
        /*01d0*/ 	.word	0x00000003
        /*01d4*/ 	.word	0x00000000
        /*01d8*/ 	.short	0x010a
        /*01da*/ 	.byte	0x3f
	.zero		1


	//   ....[20]....
        /*01dc*/ 	.word	0x00001e80
        /*01e0*/ 	.word	0x000000ff
        /*01e4*/ 	.word	0x00000000
        /*01e8*/ 	.short	0x010a
        /*01ea*/ 	.byte	0x04
	.zero		1


	//   ....[21]....
        /*01ec*/ 	.word	0x00001ec0
        /*01f0*/ 	.word	0x000000ff
        /*01f4*/ 	.word	0x00000000
        /*01f8*/ 	.short	0x010a
        /*01fa*/ 	.byte	0x04
	.zero		1


	//   ....[22]....
        /*01fc*/ 	.word	0x000022a0
        /*0200*/ 	.word	0x00000005
        /*0204*/ 	.word	0x00000000
        /*0208*/ 	.short	0x0101
        /*020a*/ 	.byte	0x3f
	.zero		1


	//   ....[23]....
        /*020c*/ 	.word	0x00002490
        /*0210*/ 	.word	0x00000003
        /*0214*/ 	.word	0x00000000
        /*0218*/ 	.short	0x0101
        /*021a*/ 	.byte	0x3f
	.zero		1


	//   ....[24]....
        /*021c*/ 	.word	0x00002c40
        /*0220*/ 	.word	0x000000ff
        /*0224*/ 	.word	0x00000040
        /*0228*/ 	.short	0x010a
        /*022a*/ 	.byte	0x35
	.zero		1


	//   ....[25]....
        /*022c*/ 	.word	0x000034a0
        /*0230*/ 	.word	0x000000ff
        /*0234*/ 	.word	0x00000000
        /*0238*/ 	.short	0x0101
        /*023a*/ 	.byte	0x04
	.zero		1


	//   ....[26]....
        /*023c*/ 	.word	0x00003570
        /*0240*/ 	.word	0x00000004
        /*0244*/ 	.word	0x00000040
        /*0248*/ 	.short	0x010a
        /*024a*/ 	.byte	0x3f
	.zero		1


	//   ....[27]....
        /*024c*/ 	.word	0x00003bb0
        /*0250*/ 	.word	0x000000ff
        /*0254*/ 	.word	0x00000000
        /*0258*/ 	.short	0x0101
        /*025a*/ 	.byte	0x04
	.zero		1


	//   ....[28]....
        /*025c*/ 	.word	0x00003ca0
        /*0260*/ 	.word	0x00000004
        /*0264*/ 	.word	0x00000040
        /*0268*/ 	.short	0x010a
        /*026a*/ 	.byte	0x3f
	.zero		1


	//   ....[29]....
        /*026c*/ 	.word	0x00004310
        /*0270*/ 	.word	0x000000ff
        /*0274*/ 	.word	0x00000000
        /*0278*/ 	.short	0x0101
        /*027a*/ 	.byte	0x04
	.zero		1


	//   ....[30]....
        /*027c*/ 	.word	0x000043e0
        /*0280*/ 	.word	0x00000005
        /*0284*/ 	.word	0x00000040
        /*0288*/ 	.short	0x010a
        /*028a*/ 	.byte	0x3f
	.zero		1


	//   ....[31]....
        /*028c*/ 	.word	0x00004a10
        /*0290*/ 	.word	0x000000ff
        /*0294*/ 	.word	0x00000000
        /*0298*/ 	.short	0x0101
        /*029a*/ 	.byte	0x04
	.zero		1


	//   ....[32]....
        /*029c*/ 	.word	0x000053b0
        /*02a0*/ 	.word	0x000000ff
        /*02a4*/ 	.word	0x00000000
        /*02a8*/ 	.short	0x0101
        /*02aa*/ 	.byte	0x04
	.zero		1


	//   ....[33]....
        /*02ac*/ 	.word	0x000059d0
        /*02b0*/ 	.word	0x000000ff
        /*02b4*/ 	.word	0x00000088
        /*02b8*/ 	.short	0x010a
        /*02ba*/ 	.byte	0x04
	.zero		1


	//   ....[34]....
        /*02bc*/ 	.word	0x00005dd0
        /*02c0*/ 	.word	0x000000ff
        /*02c4*/ 	.word	0x00000060
        /*02c8*/ 	.short	0x010a
        /*02ca*/ 	.byte	0x04
	.zero		1


	//   ....[35]....
        /*02cc*/ 	.word	0x00005ec0
        /*02d0*/ 	.word	0x000000ff
        /*02d4*/ 	.word	0x00000040
        /*02d8*/ 	.short	0x010b
        /*02da*/ 	.byte	0x04
	.zero		1


	//   ....[36]....
        /*02dc*/ 	.word	0x00005f20
        /*02e0*/ 	.word	0x000000ff
        /*02e4*/ 	.word	0x00000000
        /*02e8*/ 	.short	0x0101
        /*02ea*/ 	.byte	0x05
	.zero		1


	//   ....[37]....
        /*02ec*/ 	.word	0x00005f50
        /*02f0*/ 	.word	0x000000ff
        /*02f4*/ 	.word	0x00000068
        /*02f8*/ 	.short	0x010a
        /*02fa*/ 	.byte	0x04
	.zero		1


	//   ....[38]....
        /*02fc*/ 	.word	0x00006060
        /*0300*/ 	.word	0x000000ff
        /*0304*/ 	.word	0x00000048
        /*0308*/ 	.short	0x010b
        /*030a*/ 	.byte	0x04
	.zero		1


	//   ....[39]....
        /*030c*/ 	.word	0x000060d0
        /*0310*/ 	.word	0x000000ff
        /*0314*/ 	.word	0x00000000
        /*0318*/ 	.short	0x0101
        /*031a*/ 	.byte	0x05
	.zero		1


	//   ....[40]....
        /*031c*/ 	.word	0x00006100
        /*0320*/ 	.word	0x000000ff
        /*0324*/ 	.word	0x00000070
        /*0328*/ 	.short	0x010a
        /*032a*/ 	.byte	0x04
	.zero		1


	//   ....[41]....
        /*032c*/ 	.word	0x00006200
        /*0330*/ 	.word	0x000000ff
        /*0334*/ 	.word	0x00000050
        /*0338*/ 	.short	0x010b
        /*033a*/ 	.byte	0x04
	.zero		1


	//   ....[42]....
        /*033c*/ 	.word	0x00006260
        /*0340*/ 	.word	0x000000ff
        /*0344*/ 	.word	0x00000000
        /*0348*/ 	.short	0x0101
        /*034a*/ 	.byte	0x05
	.zero		1


	//   ....[43]....
        /*034c*/ 	.word	0x00006290
        /*0350*/ 	.word	0x000000ff
        /*0354*/ 	.word	0x00000078
        /*0358*/ 	.short	0x010a
        /*035a*/ 	.byte	0x04
	.zero		1


	//   ....[44]....
        /*035c*/ 	.word	0x00006390
        /*0360*/ 	.word	0x000000ff
        /*0364*/ 	.word	0x00000058
        /*0368*/ 	.short	0x010b
        /*036a*/ 	.byte	0x04
	.zero		1


	//   ....[45]....
        /*036c*/ 	.word	0x00006480
        /*0370*/ 	.word	0x000000ff
        /*0374*/ 	.word	0x00000000
        /*0378*/ 	.short	0x0101
        /*037a*/ 	.byte	0x04
	.zero		1


	//   ....[46]....
        /*037c*/ 	.word	0x00006ac0
        /*0380*/ 	.word	0x00000003
        /*0384*/ 	.word	0x00000060
        /*0388*/ 	.short	0x010a
        /*038a*/ 	.byte	0x3f
	.zero		1


	//   ....[47]....
        /*038c*/ 	.word	0x00006b00
        /*0390*/ 	.word	0x00000003
        /*0394*/ 	.word	0x00000068
        /*0398*/ 	.short	0x010a
        /*039a*/ 	.byte	0x3f
	.zero		1


	//   ....[48]....
        /*039c*/ 	.word	0x00006b40
        /*03a0*/ 	.word	0x00000003
        /*03a4*/ 	.word	0x00000070
        /*03a8*/ 	.short	0x010a
        /*03aa*/ 	.byte	0x3f
	.zero		1


	//   ....[49]....
        /*03ac*/ 	.word	0x00006b90
        /*03b0*/ 	.word	0x00000003
        /*03b4*/ 	.word	0x00000078
        /*03b8*/ 	.short	0x010a
        /*03ba*/ 	.byte	0x3f
	.zero		1


	//   ....[50]....
        /*03bc*/ 	.word	0x00006ee0
        /*03c0*/ 	.word	0x0000000e
        /*03c4*/ 	.word	0x00000020
        /*03c8*/ 	.short	0x010a
        /*03ca*/ 	.byte	0x3f
	.zero		1


	//   ....[51]....
        /*03cc*/ 	.word	0x00007290
        /*03d0*/ 	.word	0x00000004
        /*03d4*/ 	.word	0x00000088
        /*03d8*/ 	.short	0x0101
        /*03da*/ 	.byte	0x3f
	.zero		1


	//   ....[52]....
        /*03dc*/ 	.word	0x000079a0
        /*03e0*/ 	.word	0x00000005
        /*03e4*/ 	.word	0x00000000
        /*03e8*/ 	.short	0x010a
        /*03ea*/ 	.byte	0x3f
	.zero		1


	//   ....[53]....
        /*03ec*/ 	.word	0x00007a20
        /*03f0*/ 	.word	0x00000007
        /*03f4*/ 	.word	0x00000000
        /*03f8*/ 	.short	0x010a
        /*03fa*/ 	.byte	0x3f
	.zero		1


	//   ....[54]....
        /*03fc*/ 	.word	0x00007ab0
        /*0400*/ 	.word	0x00000006
        /*0404*/ 	.word	0x00000000
        /*0408*/ 	.short	0x010a
        /*040a*/ 	.byte	0x3f
	.zero		1


	//   ....[55]....
        /*040c*/ 	.word	0x00007b40
        /*0410*/ 	.word	0x00000003
        /*0414*/ 	.word	0x00000000
        /*0418*/ 	.short	0x010a
        /*041a*/ 	.byte	0x3f
	.zero		1


	//   ....[56]....
        /*041c*/ 	.word	0x00007ba0
        /*0420*/ 	.word	0x00000003
        /*0424*/ 	.word	0x00000000
        /*0428*/ 	.short	0x010a
        /*042a*/ 	.byte	0x3f
	.zero		1


	//   ....[57]....
        /*042c*/ 	.word	0x00007c00
        /*0430*/ 	.word	0x00000005
        /*0434*/ 	.word	0x00000000
        /*0438*/ 	.short	0x010a
        /*043a*/ 	.byte	0x3f
	.zero		1


	//   ....[58]....
        /*043c*/ 	.word	0x00007c60
        /*0440*/ 	.word	0x00000005
        /*0444*/ 	.word	0x00000040
        /*0448*/ 	.short	0x010a
        /*044a*/ 	.byte	0x3f
	.zero		1


	//   ....[59]....
        /*044c*/ 	.word	0x00007cb0
        /*0450*/ 	.word	0x00000004
        /*0454*/ 	.word	0x00000040
        /*0458*/ 	.short	0x010a
        /*045a*/ 	.byte	0x3f
	.zero		1


	//   ....[60]....
        /*045c*/ 	.word	0x00007d00
        /*0460*/ 	.word	0x00000004
        /*0464*/ 	.word	0x00000040
        /*0468*/ 	.short	0x010a
        /*046a*/ 	.byte	0x3f
	.zero		1


	//   ....[61]....
        /*046c*/ 	.word	0x00007d50
        /*0470*/ 	.word	0x00000005
        /*0474*/ 	.word	0x00000040
        /*0478*/ 	.short	0x010a
        /*047a*/ 	.byte	0x3f
	.zero		1


	//   ....[62]....
        /*047c*/ 	.word	0x00007db0
        /*0480*/ 	.word	0x00000003
        /*0484*/ 	.word	0x00000088
        /*0488*/ 	.short	0x010a
        /*048a*/ 	.byte	0x3f
	.zero		1


	//   ....[63]....
        /*048c*/ 	.word	0x00007e10
        /*0490*/ 	.word	0x00000005
        /*0494*/ 	.word	0x00000060
        /*0498*/ 	.short	0x010a
        /*049a*/ 	.byte	0x3f
	.zero		1


	//   ....[64]....
        /*049c*/ 	.word	0x00007e70
        /*04a0*/ 	.word	0x00000005
        /*04a4*/ 	.word	0x00000068
        /*04a8*/ 	.short	0x010a
        /*04aa*/ 	.byte	0x3f
	.zero		1


	//   ....[65]....
        /*04ac*/ 	.word	0x00007ed0
        /*04b0*/ 	.word	0x00000005
        /*04b4*/ 	.word	0x00000070
        /*04b8*/ 	.short	0x010a
        /*04ba*/ 	.byte	0x3f
	.zero		1


	//   ....[66]....
        /*04bc*/ 	.word	0x00007f30
        /*04c0*/ 	.word	0x00000005
        /*04c4*/ 	.word	0x00000078
        /*04c8*/ 	.short	0x010a
        /*04ca*/ 	.byte	0x3f
	.zero		1


	//   ....[67]....
        /*04cc*/ 	.word	0x00007f80
        /*04d0*/ 	.word	0x00000003
        /*04d4*/ 	.word	0x00000060
        /*04d8*/ 	.short	0x010a
        /*04da*/ 	.byte	0x3f
	.zero		1


	//   ....[68]....
        /*04dc*/ 	.word	0x00007fd0
        /*04e0*/ 	.word	0x00000003
        /*04e4*/ 	.word	0x00000068
        /*04e8*/ 	.short	0x010a
        /*04ea*/ 	.byte	0x3f
	.zero		1


	//   ....[69]....
        /*04ec*/ 	.word	0x00008020
        /*04f0*/ 	.word	0x00000003
        /*04f4*/ 	.word	0x00000070
        /*04f8*/ 	.short	0x010a
        /*04fa*/ 	.byte	0x3f
	.zero		1


	//   ....[70]....
        /*04fc*/ 	.word	0x000080f0
        /*0500*/ 	.word	0x0000000e
        /*0504*/ 	.word	0x00000020
        /*0508*/ 	.short	0x010a
        /*050a*/ 	.byte	0x3f
	.zero		1


	//   ....[71]....
        /*050c*/ 	.word	0x000081c0
        /*0510*/ 	.word	0x00000005
        /*0514*/ 	.word	0x00000000
        /*0518*/ 	.short	0x010a
        /*051a*/ 	.byte	0x3f
	.zero		1


	//   ....[72]....
        /*051c*/ 	.word	0x00008210
        /*0520*/ 	.word	0x00000007
        /*0524*/ 	.word	0x00000000
        /*0528*/ 	.short	0x010a
        /*052a*/ 	.byte	0x3f
	.zero		1


	//   ....[73]....
        /*052c*/ 	.word	0x00008260
        /*0530*/ 	.word	0x00000006
        /*0534*/ 	.word	0x00000000
        /*0538*/ 	.short	0x010a
        /*053a*/ 	.byte	0x3f
	.zero		1


	//----- nvinfo : EIATTR_NUM_MBARRIERS
	.align		4
.L_38:
        /*053c*/ 	.byte	0x03, 0x38
        /*053e*/ 	.short	0x0012


	//----- nvinfo : EIATTR_EXIT_INSTR_OFFSETS
	.align		4
        /*0540*/ 	.byte	0x04, 0x1c
        /*0542*/ 	.short	(.L_40 - .L_39)


	//   ....[0]....
.L_39:
        /*0544*/ 	.word	0x00007b90


	//----- nvinfo : EIATTR_MAX_THREADS
	.align		4
.L_40:
        /*0548*/ 	.byte	0x04, 0x05
        /*054a*/ 	.short	(.L_42 - .L_41)
.L_41:
        /*054c*/ 	.word	0x00000180
        /*0550*/ 	.word	0x00000001
        /*0554*/ 	.word	0x00000001


	//----- nvinfo : EIATTR_CRS_STACK_SIZE
	.align		4
.L_42:
        /*0558*/ 	.byte	0x04, 0x1e
        /*055a*/ 	.short	(.L_44 - .L_43)
.L_43:
        /*055c*/ 	.word	0x00000000


	//----- nvinfo : EIATTR_CBANK_PARAM_SIZE
	.align		4
.L_44:
        /*0560*/ 	.byte	0x03, 0x19
        /*0562*/ 	.short	0x0770


	//----- nvinfo : EIATTR_PARAM_CBANK
	.align		4
        /*0564*/ 	.byte	0x04, 0x0a
        /*0566*/ 	.short	(.L_46 - .L_45)
	.align		4
.L_45:
        /*0568*/ 	.word	index@(.nv.constant0._ZN7cutlass13device_kernelINS_4gemm6kernel13GemmUniversalIN4cute5tupleIJiiiiEEENS1_10collective13CollectiveMmaINS1_34MainloopSm90TmaGmmaWarpSpecializedILi4ENS5_IJNS4_1CILi2EEENSA_ILi1EEESC_EEENS1_35KernelTmaWarpSpecializedCooperativeEEENS5_IJNSA_ILi256EEENSA_ILi64EEESH_EEENS_10bfloat16_tENS5_IJlSC_lEEESJ_SK_NS4_8TiledMMAINS4_8MMA_AtomIJNS4_4SM904GMMA27MMA_64x64x16_F32BF16BF16_SSILNSO_5MajorE0ELSQ_0ELNSO_7ScaleInE1ELSR_1EEEEEENS4_6LayoutISD_NS5_IJSC_NSA_ILi0EEESV_EEEEENS5_IJNS4_10UnderscoreESY_SY_EEEEENS4_13SM90_TMA_LOADENS4_14ComposedLayoutINS4_7SwizzleILi3ELi4ELi3EEENS4_18smem_ptr_flag_bitsILi16EEENSU_INS5_IJNSA_ILi8EEESH_EEENS5_IJSH_SC_EEEEEEEvNS4_8identityENS4_23SM90_TMA_LOAD_MULTICASTES1B_vS1C_EENS_8epilogue10collective18CollectiveEpilogueINS1F_22Sm90TmaWarpSpecializedILi4ELi2ELi16ELb1ELb0EEEJSI_NS5_IJNSA_ILi128EEENSA_ILi32EEEEEESJ_SK_SJ_SK_NS1F_6fusion15FusionCallbacksIS1J_NS1N_17LinearCombinationISJ_fSJ_fLNS_15FloatRoundStyleE2EEESI_S1M_JEEES11_NS12_INS13_ILi2ELi4ELi3EEES16_NSU_INS5_IJS17_S1L_EEENS5_IJS1L_SC_EEEEEEENS4_17SM75_U32x4_LDSM_NENS4_14SM90_TMA_STOREES1X_NS4_17SM90_U32x4_STSM_NENS4_9Copy_AtomIJS20_NS_6half_tEEEEvEEEvvEEEEvNT_6ParamsE)
        /*056c*/ 	.short	0x0210
        /*056e*/ 	.short	0x0770


	//----- nvinfo : EIATTR_SW_WAR
	.align		4
.L_46:
        /*0570*/ 	.byte	0x04, 0x36
        /*0572*/ 	.short	(.L_48 - .L_47)
.L_47:
        /*0574*/ 	.word	0x00000008
.L_48:


//--------------------- .nv.callgraph             --------------------------
	.section	.nv.callgraph,"",@"SHT_CUDA_CALLGRAPH"
	.align	4
	.sectionentsize	8
	.align		4
        /*0000*/ 	.word	0x00000000
	.align		4
        /*0004*/ 	.word	0xffffffff
	.align		4
        /*0008*/ 	.word	index@(_ZN7cutlass13device_kernelINS_4gemm6kernel13GemmUniversalIN4cute5tupleIJiiiiEEENS1_10collective13CollectiveMmaINS1_34MainloopSm90TmaGmmaWarpSpecializedILi4ENS5_IJNS4_1CILi2EEENSA_ILi1EEESC_EEENS1_35KernelTmaWarpSpecializedCooperativeEEENS5_IJNSA_ILi256EEENSA_ILi64EEESH_EEENS_10bfloat16_tENS5_IJlSC_lEEESJ_SK_NS4_8TiledMMAINS4_8MMA_AtomIJNS4_4SM904GMMA27MMA_64x64x16_F32BF16BF16_SSILNSO_5MajorE0ELSQ_0ELNSO_7ScaleInE1ELSR_1EEEEEENS4_6LayoutISD_NS5_IJSC_NSA_ILi0EEESV_EEEEENS5_IJNS4_10UnderscoreESY_SY_EEEEENS4_13SM90_TMA_LOADENS4_14ComposedLayoutINS4_7SwizzleILi3ELi4ELi3EEENS4_18smem_ptr_flag_bitsILi16EEENSU_INS5_IJNSA_ILi8EEESH_EEENS5_IJSH_SC_EEEEEEEvNS4_8identityENS4_23SM90_TMA_LOAD_MULTICASTES1B_vS1C_EENS_8epilogue10collective18CollectiveEpilogueINS1F_22Sm90TmaWarpSpecializedILi4ELi2ELi16ELb1ELb0EEEJSI_NS5_IJNSA_ILi128EEENSA_ILi32EEEEEESJ_SK_SJ_SK_NS1F_6fusion15FusionCallbacksIS1J_NS1N_17LinearCombinationISJ_fSJ_fLNS_15FloatRoundStyleE2EEESI_S1M_JEEES11_NS12_INS13_ILi2ELi4ELi3EEES16_NSU_INS5_IJS17_S1L_EEENS5_IJS1L_SC_EEEEEEENS4_17SM75_U32x4_LDSM_NENS4_14SM90_TMA_STOREES1X_NS4_17SM90_U32x4_STSM_NENS4_9Copy_AtomIJS20_NS_6half_tEEEEvEEEvvEEEEvNT_6ParamsE)
	.align		4
        /*000c*/ 	.word	index@(__assertfail)
	.align		4
        /*0010*/ 	.word	0x00000000
	.align		4
        /*0014*/ 	.word	0xfffffffe
	.align		4
        /*0018*/ 	.word	0x00000000
	.align		4
        /*001c*/ 	.word	0xfffffffd
	.align		4
        /*0020*/ 	.word	0x00000000
	.align		4
        /*0024*/ 	.word	0xfffffffc


//--------------------- .nv.constant4             --------------------------
	.section	.nv.constant4,"a",@progbits
	.align	8
	.align		8
.nv.constant4:
        /*0000*/ 	.dword	__assertfail
	.align		8
        /*0008*/ 	.dword	__unnamed_1
	.align		8
        /*0010*/ 	.dword	__unnamed_2
	.align		8
        /*0018*/ 	.dword	_ZN39_INTERNAL_3358dd35_4_k_cu_4fa1987a_32894cuda3std3__45__cpo5beginE
	.align		8
        /*0020*/ 	.dword	_ZN39_INTERNAL_3358dd35_4_k_cu_4fa1987a_32894cuda3std3__45__cpo3endE
	.align		8
        /*0028*/ 	.dword	_ZN39_INTERNAL_3358dd35_4_k_cu_4fa1987a_32894cuda3std3__45__cpo6cbeginE
	.align		8
        /*0030*/ 	.dword	_ZN39_INTERNAL_3358dd35_4_k_cu_4fa1987a_32894cuda3std3__45__cpo4cendE
	.align		8
        /*0038*/ 	.dword	_ZN39_INTERNAL_3358dd35_4_k_cu_4fa1987a_32894cuda3std3__441_GLOBAL__N__3358dd35_4_k_cu_4fa1987a_32896ignoreE
	.align		8
        /*0040*/ 	.dword	_ZN39_INTERNAL_3358dd35_4_k_cu_4fa1987a_32894cuda3std3__419piecewise_constructE
	.align		8
        /*0048*/ 	.dword	_ZN39_INTERNAL_3358dd35_4_k_cu_4fa1987a_32894cuda3std3__48in_placeE
	.align		8
        /*0050*/ 	.dword	_ZN39_INTERNAL_3358dd35_4_k_cu_4fa1987a_32894cuda3std6ranges3__45__cpo4swapE
	.align		8
        /*0058*/ 	.dword	_ZN39_INTERNAL_3358dd35_4_k_cu_4fa1987a_32894cuda3std6ranges3__45__cpo9iter_moveE
	.align		8
        /*0060*/ 	.dword	_ZN39_INTERNAL_3358dd35_4_k_cu_4fa1987a_32894cute7productE
	.align		8
        /*0068*/ 	.dword	_ZN39_INTERNAL_3358dd35_4_k_cu_4fa1987a_32894cute1_E
	.align		8
        /*0070*/ 	.dword	$str$22
	.align		8
        /*0078*/ 	.dword	$str$23
	.align		8
        /*0080*/ 	.dword	$str$26
	.align		8
        /*0088*/ 	.dword	$str$27


//--------------------- .text._ZN7cutlass13device_kernelINS_4gemm6kernel13GemmUniversalIN4cute5tupleIJiiiiEEENS1_10collective13CollectiveMmaINS1_34MainloopSm90TmaGmmaWarpSpecializedILi4ENS5_IJNS4_1CILi2EEENSA_ILi1EEESC_EEENS1_35KernelTmaWarpSpecializedCooperativeEEENS5_IJNSA_ILi256EEENSA_ILi64EEESH_EEENS_10bfloat16_tENS5_IJlSC_lEEESJ_SK_NS4_8TiledMMAINS4_8MMA_AtomIJNS4_4SM904GMMA27MMA_64x64x16_F32BF16BF16_SSILNSO_5MajorE0ELSQ_0ELNSO_7ScaleInE1ELSR_1EEEEEENS4_6LayoutISD_NS5_IJSC_NSA_ILi0EEESV_EEEEENS5_IJNS4_10UnderscoreESY_SY_EEEEENS4_13SM90_TMA_LOADENS4_14ComposedLayoutINS4_7SwizzleILi3ELi4ELi3EEENS4_18smem_ptr_flag_bitsILi16EEENSU_INS5_IJNSA_ILi8EEESH_EEENS5_IJSH_SC_EEEEEEEvNS4_8identityENS4_23SM90_TMA_LOAD_MULTICASTES1B_vS1C_EENS_8epilogue10collective18CollectiveEpilogueINS1F_22Sm90TmaWarpSpecializedILi4ELi2ELi16ELb1ELb0EEEJSI_NS5_IJNSA_ILi128EEENSA_ILi32EEEEEESJ_SK_SJ_SK_NS1F_6fusion15FusionCallbacksIS1J_NS1N_17LinearCombinationISJ_fSJ_fLNS_15FloatRoundStyleE2EEESI_S1M_JEEES11_NS12_INS13_ILi2ELi4ELi3EEES16_NSU_INS5_IJS17_S1L_EEENS5_IJS1L_SC_EEEEEEENS4_17SM75_U32x4_LDSM_NENS4_14SM90_TMA_STOREES1X_NS4_17SM90_U32x4_STSM_NENS4_9Copy_AtomIJS20_NS_6half_tEEEEvEEEvvEEEEvNT_6ParamsE --------------------------
	.section	.text._ZN7cutlass13device_kernelINS_4gemm6kernel13GemmUniversalIN4cute5tupleIJiiiiEEENS1_10collective13CollectiveMmaINS1_34MainloopSm90TmaGmmaWarpSpecializedILi4ENS5_IJNS4_1CILi2EEENSA_ILi1EEESC_EEENS1_35KernelTmaWarpSpecializedCooperativeEEENS5_IJNSA_ILi256EEENSA_ILi64EEESH_EEENS_10bfloat16_tENS5_IJlSC_lEEESJ_SK_NS4_8TiledMMAINS4_8MMA_AtomIJNS4_4SM904GMMA27MMA_64x64x16_F32BF16BF16_SSILNSO_5MajorE0ELSQ_0ELNSO_7ScaleInE1ELSR_1EEEEEENS4_6LayoutISD_NS5_IJSC_NSA_ILi0EEESV_EEEEENS5_IJNS4_10UnderscoreESY_SY_EEEEENS4_13SM90_TMA_LOADENS4_14ComposedLayoutINS4_7SwizzleILi3ELi4ELi3EEENS4_18smem_ptr_flag_bitsILi16EEENSU_INS5_IJNSA_ILi8EEESH_EEENS5_IJSH_SC_EEEEEEEvNS4_8identityENS4_23SM90_TMA_LOAD_MULTICASTES1B_vS1C_EENS_8epilogue10collective18CollectiveEpilogueINS1F_22Sm90TmaWarpSpecializedILi4ELi2ELi16ELb1ELb0EEEJSI_NS5_IJNSA_ILi128EEENSA_ILi32EEEEEESJ_SK_SJ_SK_NS1F_6fusion15FusionCallbacksIS1J_NS1N_17LinearCombinationISJ_fSJ_fLNS_15FloatRoundStyleE2EEESI_S1M_JEEES11_NS12_INS13_ILi2ELi4ELi3EEES16_NSU_INS5_IJS17_S1L_EEENS5_IJS1L_SC_EEEEEEENS4_17SM75_U32x4_LDSM_NENS4_14SM90_TMA_STOREES1X_NS4_17SM90_U32x4_STSM_NENS4_9Copy_AtomIJS20_NS_6half_tEEEEvEEEvvEEEEvNT_6ParamsE,"ax",@progbits
	.align	128
.text._ZN7cutlass13device_kernelINS_4gemm6kernel13GemmUniversalIN4cute5tupleIJiiiiEEENS1_10collective13CollectiveMmaINS1_34MainloopSm90TmaGmmaWarpSpecializedILi4ENS5_IJNS4_1CILi2EEENSA_ILi1EEESC_EEENS1_35KernelTmaWarpSpecializedCooperativeEEENS5_IJNSA_ILi256EEENSA_ILi64EEESH_EEENS_10bfloat16_tENS5_IJlSC_lEEESJ_SK_NS4_8TiledMMAINS4_8MMA_AtomIJNS4_4SM904GMMA27MMA_64x64x16_F32BF16BF16_SSILNSO_5MajorE0ELSQ_0ELNSO_7ScaleInE1ELSR_1EEEEEENS4_6LayoutISD_NS5_IJSC_NSA_ILi0EEESV_EEEEENS5_IJNS4_10UnderscoreESY_SY_EEEEENS4_13SM90_TMA_LOADENS4_14ComposedLayoutINS4_7SwizzleILi3ELi4ELi3EEENS4_18smem_ptr_flag_bitsILi16EEENSU_INS5_IJNSA_ILi8EEESH_EEENS5_IJSH_SC_EEEEEEEvNS4_8identityENS4_23SM90_TMA_LOAD_MULTICASTES1B_vS1C_EENS_8epilogue10collective18CollectiveEpilogueINS1F_22Sm90TmaWarpSpecializedILi4ELi2ELi16ELb1ELb0EEEJSI_NS5_IJNSA_ILi128EEENSA_ILi32EEEEEESJ_SK_SJ_SK_NS1F_6fusion15FusionCallbacksIS1J_NS1N_17LinearCombinationISJ_fSJ_fLNS_15FloatRoundStyleE2EEESI_S1M_JEEES11_NS12_INS13_ILi2ELi4ELi3EEES16_NSU_INS5_IJS17_S1L_EEENS5_IJS1L_SC_EEEEEEENS4_17SM75_U32x4_LDSM_NENS4_14SM90_TMA_STOREES1X_NS4_17SM90_U32x4_STSM_NENS4_9Copy_AtomIJS20_NS_6half_tEEEEvEEEvvEEEEvNT_6ParamsE:
        .type           _ZN7cutlass13device_kernelINS_4gemm6kernel13GemmUniversalIN4cute5tupleIJiiiiEEENS1_10collective13CollectiveMmaINS1_34MainloopSm90TmaGmmaWarpSpecializedILi4ENS5_IJNS4_1CILi2EEENSA_ILi1EEESC_EEENS1_35KernelTmaWarpSpecializedCooperativeEEENS5_IJNSA_ILi256EEENSA_ILi64EEESH_EEENS_10bfloat16_tENS5_IJlSC_lEEESJ_SK_NS4_8TiledMMAINS4_8MMA_AtomIJNS4_4SM904GMMA27MMA_64x64x16_F32BF16BF16_SSILNSO_5MajorE0ELSQ_0ELNSO_7ScaleInE1ELSR_1EEEEEENS4_6LayoutISD_NS5_IJSC_NSA_ILi0EEESV_EEEEENS5_IJNS4_10UnderscoreESY_SY_EEEEENS4_13SM90_TMA_LOADENS4_14ComposedLayoutINS4_7SwizzleILi3ELi4ELi3EEENS4_18smem_ptr_flag_bitsILi16EEENSU_INS5_IJNSA_ILi8EEESH_EEENS5_IJSH_SC_EEEEEEEvNS4_8identityENS4_23SM90_TMA_LOAD_MULTICASTES1B_vS1C_EENS_8epilogue10collective18CollectiveEpilogueINS1F_22Sm90TmaWarpSpecializedILi4ELi2ELi16ELb1ELb0EEEJSI_NS5_IJNSA_ILi128EEENSA_ILi32EEEEEESJ_SK_SJ_SK_NS1F_6fusion15FusionCallbacksIS1J_NS1N_17LinearCombinationISJ_fSJ_fLNS_15FloatRoundStyleE2EEESI_S1M_JEEES11_NS12_INS13_ILi2ELi4ELi3EEES16_NSU_INS5_IJS17_S1L_EEENS5_IJS1L_SC_EEEEEEENS4_17SM75_U32x4_LDSM_NENS4_14SM90_TMA_STOREES1X_NS4_17SM90_U32x4_STSM_NENS4_9Copy_AtomIJS20_NS_6half_tEEEEvEEEvvEEEEvNT_6ParamsE,@function
        .size           _ZN7cutlass13device_kernelINS_4gemm6kernel13GemmUniversalIN4cute5tupleIJiiiiEEENS1_10collective13CollectiveMmaINS1_34MainloopSm90TmaGmmaWarpSpecializedILi4ENS5_IJNS4_1CILi2EEENSA_ILi1EEESC_EEENS1_35KernelTmaWarpSpecializedCooperativeEEENS5_IJNSA_ILi256EEENSA_ILi64EEESH_EEENS_10bfloat16_tENS5_IJlSC_lEEESJ_SK_NS4_8TiledMMAINS4_8MMA_AtomIJNS4_4SM904GMMA27MMA_64x64x16_F32BF16BF16_SSILNSO_5MajorE0ELSQ_0ELNSO_7ScaleInE1ELSR_1EEEEEENS4_6LayoutISD_NS5_IJSC_NSA_ILi0EEESV_EEEEENS5_IJNS4_10UnderscoreESY_SY_EEEEENS4_13SM90_TMA_LOADENS4_14ComposedLayoutINS4_7SwizzleILi3ELi4ELi3EEENS4_18smem_ptr_flag_bitsILi16EEENSU_INS5_IJNSA_ILi8EEESH_EEENS5_IJSH_SC_EEEEEEEvNS4_8identityENS4_23SM90_TMA_LOAD_MULTICASTES1B_vS1C_EENS_8epilogue10collective18CollectiveEpilogueINS1F_22Sm90TmaWarpSpecializedILi4ELi2ELi16ELb1ELb0EEEJSI_NS5_IJNSA_ILi128EEENSA_ILi32EEEEEESJ_SK_SJ_SK_NS1F_6fusion15FusionCallbacksIS1J_NS1N_17LinearCombinationISJ_fSJ_fLNS_15FloatRoundStyleE2EEESI_S1M_JEEES11_NS12_INS13_ILi2ELi4ELi3EEES16_NSU_INS5_IJS17_S1L_EEENS5_IJS1L_SC_EEEEEEENS4_17SM75_U32x4_LDSM_NENS4_14SM90_TMA_STOREES1X_NS4_17SM90_U32x4_STSM_NENS4_9Copy_AtomIJS20_NS_6half_tEEEEvEEEvvEEEEvNT_6ParamsE,(.L_x_191 - _ZN7cutlass13device_kernelINS_4gemm6kernel13GemmUniversalIN4cute5tupleIJiiiiEEENS1_10collective13CollectiveMmaINS1_34MainloopSm90TmaGmmaWarpSpecializedILi4ENS5_IJNS4_1CILi2EEENSA_ILi1EEESC_EEENS1_35KernelTmaWarpSpecializedCooperativeEEENS5_IJNSA_ILi256EEENSA_ILi64EEESH_EEENS_10bfloat16_tENS5_IJlSC_lEEESJ_SK_NS4_8TiledMMAINS4_8MMA_AtomIJNS4_4SM904GMMA27MMA_64x64x16_F32BF16BF16_SSILNSO_5MajorE0ELSQ_0ELNSO_7ScaleInE1ELSR_1EEEEEENS4_6LayoutISD_NS5_IJSC_NSA_ILi0EEESV_EEEEENS5_IJNS4_10UnderscoreESY_SY_EEEEENS4_13SM90_TMA_LOADENS4_14ComposedLayoutINS4_7SwizzleILi3ELi4ELi3EEENS4_18smem_ptr_flag_bitsILi16EEENSU_INS5_IJNSA_ILi8EEESH_EEENS5_IJSH_SC_EEEEEEEvNS4_8identityENS4_23SM90_TMA_LOAD_MULTICASTES1B_vS1C_EENS_8epilogue10collective18CollectiveEpilogueINS1F_22Sm90TmaWarpSpecializedILi4ELi2ELi16ELb1ELb0EEEJSI_NS5_IJNSA_ILi128EEENSA_ILi32EEEEEESJ_SK_SJ_SK_NS1F_6fusion15FusionCallbacksIS1J_NS1N_17LinearCombinationISJ_fSJ_fLNS_15FloatRoundStyleE2EEESI_S1M_JEEES11_NS12_INS13_ILi2ELi4ELi3EEES16_NSU_INS5_IJS17_S1L_EEENS5_IJS1L_SC_EEEEEEENS4_17SM75_U32x4_LDSM_NENS4_14SM90_TMA_STOREES1X_NS4_17SM90_U32x4_STSM_NENS4_9Copy_AtomIJS20_NS_6half_tEEEEvEEEvvEEEEvNT_6ParamsE)
        .other          _ZN7cutlass13device_kernelINS_4gemm6kernel13GemmUniversalIN4cute5tupleIJiiiiEEENS1_10collective13CollectiveMmaINS1_34MainloopSm90TmaGmmaWarpSpecializedILi4ENS5_IJNS4_1CILi2EEENSA_ILi1EEESC_EEENS1_35KernelTmaWarpSpecializedCooperativeEEENS5_IJNSA_ILi256EEENSA_ILi64EEESH_EEENS_10bfloat16_tENS5_IJlSC_lEEESJ_SK_NS4_8TiledMMAINS4_8MMA_AtomIJNS4_4SM904GMMA27MMA_64x64x16_F32BF16BF16_SSILNSO_5MajorE0ELSQ_0ELNSO_7ScaleInE1ELSR_1EEEEEENS4_6LayoutISD_NS5_IJSC_NSA_ILi0EEESV_EEEEENS5_IJNS4_10UnderscoreESY_SY_EEEEENS4_13SM90_TMA_LOADENS4_14ComposedLayoutINS4_7SwizzleILi3ELi4ELi3EEENS4_18smem_ptr_flag_bitsILi16EEENSU_INS5_IJNSA_ILi8EEESH_EEENS5_IJSH_SC_EEEEEEEvNS4_8identityENS4_23SM90_TMA_LOAD_MULTICASTES1B_vS1C_EENS_8epilogue10collective18CollectiveEpilogueINS1F_22Sm90TmaWarpSpecializedILi4ELi2ELi16ELb1ELb0EEEJSI_NS5_IJNSA_ILi128EEENSA_ILi32EEEEEESJ_SK_SJ_SK_NS1F_6fusion15FusionCallbacksIS1J_NS1N_17LinearCombinationISJ_fSJ_fLNS_15FloatRoundStyleE2EEESI_S1M_JEEES11_NS12_INS13_ILi2ELi4ELi3EEES16_NSU_INS5_IJS17_S1L_EEENS5_IJS1L_SC_EEEEEEENS4_17SM75_U32x4_LDSM_NENS4_14SM90_TMA_STOREES1X_NS4_17SM90_U32x4_STSM_NENS4_9Copy_AtomIJS20_NS_6half_tEEEEvEEEvvEEEEvNT_6ParamsE,@"STO_CUDA_ENTRY STV_DEFAULT"
_ZN7cutlass13device_kernelINS_4gemm6kernel13GemmUniversalIN4cute5tupleIJiiiiEEENS1_10collective13CollectiveMmaINS1_34MainloopSm90TmaGmmaWarpSpecializedILi4ENS5_IJNS4_1CILi2EEENSA_ILi1EEESC_EEENS1_35KernelTmaWarpSpecializedCooperativeEEENS5_IJNSA_ILi256EEENSA_ILi64EEESH_EEENS_10bfloat16_tENS5_IJlSC_lEEESJ_SK_NS4_8TiledMMAINS4_8MMA_AtomIJNS4_4SM904GMMA27MMA_64x64x16_F32BF16BF16_SSILNSO_5MajorE0ELSQ_0ELNSO_7ScaleInE1ELSR_1EEEEEENS4_6LayoutISD_NS5_IJSC_NSA_ILi0EEESV_EEEEENS5_IJNS4_10UnderscoreESY_SY_EEEEENS4_13SM90_TMA_LOADENS4_14ComposedLayoutINS4_7SwizzleILi3ELi4ELi3EEENS4_18smem_ptr_flag_bitsILi16EEENSU_INS5_IJNSA_ILi8EEESH_EEENS5_IJSH_SC_EEEEEEEvNS4_8identityENS4_23SM90_TMA_LOAD_MULTICASTES1B_vS1C_EENS_8epilogue10collective18CollectiveEpilogueINS1F_22Sm90TmaWarpSpecializedILi4ELi2ELi16ELb1ELb0EEEJSI_NS5_IJNSA_ILi128EEENSA_ILi32EEEEEESJ_SK_SJ_SK_NS1F_6fusion15FusionCallbacksIS1J_NS1N_17LinearCombinationISJ_fSJ_fLNS_15FloatRoundStyleE2EEESI_S1M_JEEES11_NS12_INS13_ILi2ELi4ELi3EEES16_NSU_INS5_IJS17_S1L_EEENS5_IJS1L_SC_EEEEEEENS4_17SM75_U32x4_LDSM_NENS4_14SM90_TMA_STOREES1X_NS4_17SM90_U32x4_STSM_NENS4_9Copy_AtomIJS20_NS_6half_tEEEEvEEEvvEEEEvNT_6ParamsE:
[----:B------:R-:W1:Y:S01]  /*0000*/  LDC R1, c[0x0][0x28] ;  /* 0x00000a00ff017b82 */ /* 0x000e620000000800 */
[----:B------:R-:W2:Y:S07]  /*0010*/  S2R R18, SR_TID.X ;  /* 0x0000000000127919 */ /* 0x000eae0000002100 */
[----:B------:R-:W3:Y:S01]  /*0020*/  LDC.64 R4, c[0x0][0x588] ;  /* 0x00016200ff047b82 */ /* 0x000ee20000000a00 */
[----:B------:R-:W-:Y:S01]  /*0030*/  ELECT P0, URZ, PT ;  /* 0x00000000003f782f */ /* 0x000fe20003800000 */
[----:B------:R-:W-:Y:S01]  /*0040*/  BSSY B0, `(.L_x_0) ;  /* 0x0000016000007945 */ /* 0x000fe20003800000 */
[----:B--2---:R-:W-:-:S02]  /*0050*/  SHF.R.U32.HI R2, RZ, 0x5, R18 ;  /* 0x00000005ff027819 */ /* 0x004fc40000011612 */
[----:B------:R-:W-:-:S03]  /*0060*/  SHF.R.U32.HI R6, RZ, 0x7, R18 ;  /* 0x00000007ff067819 */ /* 0x000fc60000011612 */
[----:B------:R-:W2:Y:S04]  /*0070*/  SHFL.IDX PT, R0, R2, RZ, 0x1f ;  /* 0x00001fff02007589 */ /* 0x000ea800000e0000 */
[----:B------:R4:W1:Y:S01]  /*0080*/  SHFL.IDX PT, R10, R6, RZ, 0x1f ;  /* 0x00001fff060a7589 */ /* 0x00086200000e0000 */
[----:B--2---:R-:W-:Y:S02]  /*0090*/  ISETP.NE.OR P0, PT, R0, RZ, !P0 ;  /* 0x000000ff0000720c */ /* 0x004fe40004705670 */
[----:B------:R-:W-:-:S11]  /*00a0*/  SHF.R.S32.HI R3, RZ, 0x1f, R0 ;  /* 0x0000001fff037819 */ /* 0x000fd60000011400 */
[----:B-1-34-:R-:W-:Y:S05]  /*00b0*/  @P0 BRA `(.L_x_1) ;  /* 0x0000000000380947 */ /* 0x01afea0003800000 */
[----:B------:R-:W-:Y:S02]  /*00c0*/  ULDC.64 UR4, c[0x0][0x198] ;  /* 0x0000660000047ab9 */ /* 0x000fe40000000a00 */
[----:B------:R-:W-:Y:S02]  /*00d0*/  UIADD3 UR6, UP0, UR4, 0xf0, URZ ;  /* 0x000000f004067890 */ /* 0x000fe4000ff1e03f */
[----:B------:R-:W-:Y:S02]  /*00e0*/  UIADD3 UR8, UP1, UR4, 0x1f0, URZ ;  /* 0x000001f004087890 */ /* 0x000fe4000ff3e03f */
[----:B------:R-:W-:Y:S02]  /*00f0*/  UIADD3 UR10, UP2, UR4, 0x3f0, URZ ;  /* 0x000003f0040a7890 */ /* 0x000fe4000ff5e03f */
[----:B------:R-:W-:Y:S02]  /*0100*/  UIADD3 UR4, UP3, UR4, 0x4f0, URZ ;  /* 0x000004f004047890 */ /* 0x000fe4000ff7e03f */
[----:B------:R-:W-:-:S02]  /*0110*/  UIADD3.X UR7, URZ, UR5, URZ, UP0, !UPT ;  /* 0x000000053f077290 */ /* 0x000fc400087fe43f */
[----:B------:R-:W-:Y:S02]  /*0120*/  UIADD3.X UR9, URZ, UR5, URZ, UP1, !UPT ;  /* 0x000000053f097290 */ /* 0x000fe40008ffe43f */
[----:B------:R-:W-:Y:S02]  /*0130*/  UIADD3.X UR11, URZ, UR5, URZ, UP2, !UPT ;  /* 0x000000053f0b7290 */ /* 0x000fe400097fe43f */
[----:B------:R-:W-:-:S03]  /*0140*/  UIADD3.X UR5, URZ, UR5, URZ, UP3, !UPT ;  /* 0x000000053f057290 */ /* 0x000fc60009ffe43f */
[----:B------:R1:W-:Y:S02]  /*0150*/  UTMACCTL.PF [UR6] ;  /* 0x00000000060079b9 */ /* 0x0003e40008040000 */
[----:B------:R1:W-:Y:S02]  /*0160*/  UTMACCTL.PF [UR8] ;  /* 0x00000000080079b9 */ /* 0x0003e40008040000 */
[----:B------:R1:W-:Y:S02]  /*0170*/  UTMACCTL.PF [UR10] ;  /* 0x000000000a0079b9 */ /* 0x0003e40008040000 */
[----:B------:R1:W-:Y:S02]  /*0180*/  UTMACCTL.PF [UR4] ;  /* 0x00000000040079b9 */ /* 0x0003e40008040000 */
[----:B-1----:R-:W-:Y:S01]  /*0190*/  NOP ;  /* 0x0000000000007918 */ /* 0x002fe20000000000 */
.L_x_1:
[----:B------:R-:W-:Y:S05]  /*01a0*/  BSYNC B0 ;  /* 0x0000000000007941 */ /* 0x000fea0003800000 */
.L_x_0:
[----:B------:R-:W-:Y:S01]  /*01b0*/  ULDC.64 UR4, c[0x0][0x590] ;  /* 0x0001640000047ab9 */ /* 0x000fe20000000a00 */
[----:B------:R-:W-:Y:S01]  /*01c0*/  LEA.HI R3, R3, R0, RZ, 0x2 ;  /* 0x0000000003037211 */ /* 0x000fe200078f10ff */
[----:B------:R-:W-:Y:S01]  /*01d0*/  ULDC.64 UR42, c[0x0][0x208] ;  /* 0x00008200002a7ab9 */ /* 0x000fe20000000a00 */
[----:B------:R-:W-:Y:S01]  /*01e0*/  ISETP.NE.U32.AND P1, PT, RZ, UR4, PT ;  /* 0x00000004ff007c0c */ /* 0x000fe2000bf25070 */
[----:B------:R-:W-:Y:S01]  /*01f0*/  IMAD.MOV.U32 R6, RZ, RZ, R4 ;  /* 0x000000ffff067224 */ /* 0x000fe200078e0004 */
[----:B------:R-:W-:Y:S01]  /*0200*/  LOP3.LUT R3, R3, 0xfffffffc, RZ, 0xc0, !PT ;  /* 0xfffffffc03037812 */ /* 0x000fe200078ec0ff */
[----:B------:R-:W-:Y:S01]  /*0210*/  IMAD.MOV.U32 R7, RZ, RZ, R5 ;  /* 0x000000ffff077224 */ /* 0x000fe200078e0005 */
[----:B------:R-:W-:Y:S02]  /*0220*/  ISETP.NE.AND.EX P2, PT, RZ, UR5, PT, P1 ;  /* 0x00000005ff007c0c */ /* 0x000fe4000bf45310 */
[----:B------:R-:W-:Y:S01]  /*0230*/  PRMT R8, RZ, 0x7610, R8 ;  /* 0x00007610ff087816 */ /* 0x000fe20000000008 */
[----:B------:R-:W-:-:S10]  /*0240*/  IMAD.IADD R0, R0, 0x1, -R3 ;  /* 0x0000000100007824 */ /* 0x000fd400078e0a03 */
[----:B------:R-:W-:Y:S05]  /*0250*/  @P2 BRA `(.L_x_2) ;  /* 0x0000000000302947 */ /* 0x000fea0003800000 */
[----:B------:R-:W-:Y:S02]  /*0260*/  ULDC.64 UR6, c[0x0][0x588] ;  /* 0x0001620000067ab9 */ /* 0x000fe40000000a00 */
[----:B------:R-:W-:-:S04]  /*0270*/  ISETP.NE.U32.AND P0, PT, RZ, UR6, PT ;  /* 0x00000006ff007c0c */ /* 0x000fc8000bf05070 */
[----:B------:R-:W-:-:S13]  /*0280*/  ISETP.NE.AND.EX P0, PT, RZ, UR7, PT, P0 ;  /* 0x00000007ff007c0c */ /* 0x000fda000bf05300 */
[----:B------:R-:W-:Y:S05]  /*0290*/  @!P0 BRA `(.L_x_3) ;  /* 0x0000000000108947 */ /* 0x000fea0003800000 */
[----:B------:R-:W2:Y:S01]  /*02a0*/  LDG.E R3, desc[UR42][R6.64] ;  /* 0x0000002a06037981 */ /* 0x000ea2000c1e1900 */
[----:B------:R-:W-:Y:S01]  /*02b0*/  IMAD.MOV.U32 R8, RZ, RZ, 0x1 ;  /* 0x00000001ff087424 */ /* 0x000fe200078e00ff */
[----:B--2---:R-:W-:Y:S01]  /*02c0*/  FSETP.NEU.AND P3, PT, R3, RZ, PT ;  /* 0x000000ff0300720b */ /* 0x004fe20003f6d000 */
[----:B------:R-:W-:-:S12]  /*02d0*/  BRA `(.L_x_2) ;  /* 0x0000000000107947 */ /* 0x000fd80003800000 */
.L_x_3:
[----:B------:R-:W-:Y:S01]  /*02e0*/  ULDC UR6, c[0x0][0x580] ;  /* 0x0001600000067ab9 */ /* 0x000fe20000000800 */
[----:B------:R-:W-:Y:S01]  /*02f0*/  IMAD.MOV.U32 R8, RZ, RZ, 0x1 ;  /* 0x00000001ff087424 */ /* 0x000fe200078e00ff */
[----:B------:R-:W-:Y:S02]  /*0300*/  FSETP.NEU.AND P3, PT, RZ, UR6, PT ;  /* 0x00000006ff007c0b */ /* 0x000fe4000bf6d000 */
[----:B------:R-:W-:-:S11]  /*0310*/  CS2R R6, SRZ ;  /* 0x0000000000067805 */ /* 0x000fd6000001ff00 */
.L_x_2:
[----:B------:R-:W-:Y:S01]  /*0320*/  ISETP.NE.U32.AND P0, PT, R6, RZ, PT ;  /* 0x000000ff0600720c */ /* 0x000fe20003f05070 */
[----:B------:R-:W-:Y:S01]  /*0330*/  IMAD.MOV.U32 R3, RZ, RZ, 0x1 ;  /* 0x00000001ff037424 */ /* 0x000fe200078e00ff */
[----:B------:R-:W-:Y:S02]  /*0340*/  ISETP.NE.AND.EX P1, PT, RZ, UR5, PT, P1 ;  /* 0x00000005ff007c0c */ /* 0x000fe4000bf25310 */
[----:B------:R-:W-:-:S13]  /*0350*/  ISETP.NE.AND.EX P0, PT, R7, RZ, PT, P0 ;  /* 0x000000ff0700720c */ /* 0x000fda0003f05300 */
[----:B------:R-:W-:Y:S05]  /*0360*/  @P0 BRA P1, `(.L_x_4) ;  /* 0x0000000000300947 */ /* 0x000fea0000800000 */
[----:B------:R-:W-:Y:S02]  /*0370*/  ISETP.NE.U32.AND P1, PT, RZ, UR4, PT ;  /* 0x00000004ff007c0c */ /* 0x000fe4000bf25070 */
[----:B------:R-:W-:Y:S02]  /*0380*/  ISETP.NE.U32.AND P0, PT, R6, RZ, PT ;  /* 0x000000ff0600720c */ /* 0x000fe40003f05070 */
[----:B------:R-:W-:Y:S02]  /*0390*/  ISETP.NE.AND.EX P1, PT, RZ, UR5, PT, P1 ;  /* 0x00000005ff007c0c */ /* 0x000fe4000bf25310 */
[----:B------:R-:W-:Y:S02]  /*03a0*/  PRMT R3, R8, 0x9910, RZ ;  /* 0x0000991008037816 */ /* 0x000fe400000000ff */
[----:B------:R-:W-:Y:S02]  /*03b0*/  ISETP.NE.AND.EX P0, PT, R7, RZ, PT, P0 ;  /* 0x000000ff0700720c */ /* 0x000fe40003f05300 */
[----:B------:R-:W-:-:S02]  /*03c0*/  ISETP.NE.AND P4, PT, R3, RZ, PT ;  /* 0x000000ff0300720c */ /* 0x000fc40003f85270 */
[----:B------:R-:W-:Y:S02]  /*03d0*/  SEL R6, RZ, 0xffffffff, P3 ;  /* 0xffffffffff067807 */ /* 0x000fe40001800000 */
[----:B------:R-:W-:-:S04]  /*03e0*/  SEL R3, RZ, 0xffffffff, P0 ;  /* 0xffffffffff037807 */ /* 0x000fc80000000000 */
[----:B------:R-:W-:-:S04]  /*03f0*/  @P1 SEL R6, R3, R6, !P4 ;  /* 0x0000000603061207 */ /* 0x000fc80006000000 */
[----:B------:R-:W-:-:S04]  /*0400*/  LOP3.LUT R6, R6, 0x1, RZ, 0xc0, !PT ;  /* 0x0000000106067812 */ /* 0x000fc800078ec0ff */
[----:B------:R-:W-:-:S04]  /*0410*/  ISETP.NE.U32.AND P0, PT, R6, 0x1, PT ;  /* 0x000000010600780c */ /* 0x000fc80003f05070 */
[----:B------:R-:W-:-:S09]  /*0420*/  SEL R3, RZ, 0x1, !P0 ;  /* 0x00000001ff037807 */ /* 0x000fd20004000000 */
.L_x_4:
[----:B------:R-:W1:Y:S02]  /*0430*/  SHFL.IDX PT, R7, R2, RZ, 0x1f ;  /* 0x00001fff02077589 */ /* 0x000e6400000e0000 */
[----:B-1----:R-:W-:-:S13]  /*0440*/  ISETP.NE.AND P0, PT, R7, RZ, PT ;  /* 0x000000ff0700720c */ /* 0x002fda0003f05270 */
[----:B------:R-:W-:Y:S05]  /*0450*/  @P0 BRA `(.L_x_5) ;  /* 0x0000000000580947 */ /* 0x000fea0003800000 */
[----:B------:R-:W1:Y:S01]  /*0460*/  S2UR UR8, SR_CgaCtaId ;  /* 0x00000000000879c3 */ /* 0x000e620000008800 */
[----:B------:R-:W-:Y:S01]  /*0470*/  UMOV UR4, 0x400 ;  /* 0x0000040000047882 */ /* 0x000fe20000000000 */
[----:B------:R-:W-:Y:S01]  /*0480*/  UMOV UR5, 0x1 ;  /* 0x0000000100057882 */ /* 0x000fe20000000000 */
[----:B------:R-:W-:Y:S01]  /*0490*/  UMOV UR6, 0x4 ;  /* 0x0000000400067882 */ /* 0x000fe20000000000 */
[----:B------:R-:W-:Y:S01]  /*04a0*/  ELECT P0, URZ, PT ;  /* 0x00000000003f782f */ /* 0x000fe20003800000 */
[----:B------:R-:W-:-:S04]  /*04b0*/  UIADD3 UR6, -UR6, 0x100000, URZ ;  /* 0x0010000006067890 */ /* 0x000fc8000fffe13f */
[----:B------:R-:W-:Y:S02]  /*04c0*/  USHF.L.U32 UR7, UR6, 0xb, URZ ;  /* 0x0000000b06077899 */ /* 0x000fe4000800063f */
[----:B------:R-:W-:Y:S02]  /*04d0*/  USHF.L.U32 UR6, UR6, 0x1, URZ ;  /* 0x0000000106067899 */ /* 0x000fe4000800063f */
[----:B-1----:R-:W-:Y:S02]  /*04e0*/  ULEA UR8, UR8, UR4, 0x18 ;  /* 0x0000000408087291 */ /* 0x002fe4000f8ec03f */
[----:B------:R-:W-:-:S04]  /*04f0*/  UIADD3 UR4, -UR5, 0x100000, URZ ;  /* 0x0010000005047890 */ /* 0x000fc8000fffe13f */
[----:B------:R-:W-:Y:S02]  /*0500*/  USHF.L.U32 UR5, UR4, 0xb, URZ ;  /* 0x0000000b04057899 */ /* 0x000fe4000800063f */
[----:B------:R-:W-:Y:S01]  /*0510*/  USHF.L.U32 UR4, UR4, 0x1, URZ ;  /* 0x0000000104047899 */ /* 0x000fe2000800063f */
[----:B------:R-:W1:Y:S11]  /*0520*/  FENCE.VIEW.ASYNC.S ;  /* 0x00000000000073c6 */ /* 0x000e760000000000 */
[----:B-1----:R1:W2:Y:S01]  /*0530*/  SYNCS.EXCH.64 URZ, [UR8], UR4 ;  /* 0x00000004083f75b2 */ /* 0x0022a20008000100 */
[----:B------:R1:W3:Y:S01]  /*0540*/  SYNCS.EXCH.64 URZ, [UR8+0x20], UR6 ;  /* 0x00002006083f75b2 */ /* 0x0002e20008000100 */
[----:B------:R1:W4:Y:S01]  /*0550*/  SYNCS.EXCH.64 URZ, [UR8+0x8], UR4 ;  /* 0x00000804083f75b2 */ /* 0x0003220008000100 */
[----:B------:R1:W1:Y:S01]  /*0560*/  SYNCS.EXCH.64 URZ, [UR8+0x28], UR6 ;  /* 0x00002806083f75b2 */ /* 0x0002620008000100 */
[----:B------:R1:W1:Y:S01]  /*0570*/  SYNCS.EXCH.64 URZ, [UR8+0x10], UR4 ;  /* 0x00001004083f75b2 */ /* 0x0002620008000100 */
[----:B------:R1:W1:Y:S01]  /*0580*/  SYNCS.EXCH.64 URZ, [UR8+0x30], UR6 ;  /* 0x00003006083f75b2 */ /* 0x0002620008000100 */
[----:B------:R1:W1:Y:S01]  /*0590*/  SYNCS.EXCH.64 URZ, [UR8+0x18], UR4 ;  /* 0x00001804083f75b2 */ /* 0x0002620008000100 */
[----:B------:R1:W1:Y:S01]  /*05a0*/  SYNCS.EXCH.64 URZ, [UR8+0x38], UR6 ;  /* 0x00003806083f75b2 */ /* 0x0002620008000100 */
[----:B------:R-:W-:Y:S01]  /*05b0*/  NOP ;  /* 0x0000000000007918 */ /* 0x000fe20000000000 */
.L_x_5:
[----:B------:R-:W5:Y:S01]  /*05c0*/  SHFL.IDX PT, R6, R2, RZ, 0x1f ;  /* 0x00001fff02067589 */ /* 0x000f6200000e0000 */
[----:B------:R-:W-:Y:S01]  /*05d0*/  NOP ;  /* 0x0000000000007918 */ /* 0x000fe20000000000 */
[----:B-----5:R-:W-:-:S13]  /*05e0*/  ISETP.NE.AND P0, PT, R6, RZ, PT ;  /* 0x000000ff0600720c */ /* 0x020fda0003f05270 */
[----:B------:R-:W-:Y:S05]  /*05f0*/  @P0 BRA `(.L_x_6) ;  /* 0x0000000000580947 */ /* 0x000fea0003800000 */
[----:B-1----:R-:W1:Y:S01]  /*0600*/  S2UR UR5, SR_CgaCtaId ;  /* 0x00000000000579c3 */ /* 0x002e620000008800 */
[----:B------:R-:W-:Y:S01]  /*0610*/  UMOV UR4, 0x400 ;  /* 0x0000040000047882 */ /* 0x000fe20000000000 */
[----:B------:R-:W-:Y:S01]  /*0620*/  UMOV UR6, 0x20 ;  /* 0x0000002000067882 */ /* 0x000fe20000000000 */
[----:B------:R-:W-:Y:S01]  /*0630*/  UMOV UR7, 0x100 ;  /* 0x0000010000077882 */ /* 0x000fe20000000000 */
[----:B------:R-:W-:Y:S01]  /*0640*/  ELECT P0, URZ, PT ;  /* 0x00000000003f782f */ /* 0x000fe20003800000 */
[----:B-1----:R-:W-:Y:S02]  /*0650*/  ULEA UR8, UR5, UR4, 0x18 ;  /* 0x0000000405087291 */ /* 0x002fe4000f8ec03f */
[----:B------:R-:W-:-:S04]  /*0660*/  UIADD3 UR4, -UR6, 0x100000, URZ ;  /* 0x0010000006047890 */ /* 0x000fc8000fffe13f */
[----:B------:R-:W-:Y:S02]  /*0670*/  USHF.L.U32 UR5, UR4, 0xb, URZ ;  /* 0x0000000b04057899 */ /* 0x000fe4000800063f */
[----:B------:R-:W-:Y:S02]  /*0680*/  USHF.L.U32 UR4, UR4, 0x1, URZ ;  /* 0x0000000104047899 */ /* 0x000fe4000800063f */
[----:B------:R-:W-:-:S04]  /*0690*/  UIADD3 UR6, -UR7, 0x100000, URZ ;  /* 0x0010000007067890 */ /* 0x000fc8000fffe13f */
[----:B------:R-:W-:Y:S02]  /*06a0*/  USHF.L.U32 UR7, UR6, 0xb, URZ ;  /* 0x0000000b06077899 */ /* 0x000fe4000800063f */
[----:B------:R-:W-:Y:S01]  /*06b0*/  USHF.L.U32 UR6, UR6, 0x1, URZ ;  /* 0x0000000106067899 */ /* 0x000fe2000800063f */
[----:B------:R-:W1:Y:S03]  /*06c0*/  FENCE.VIEW.ASYNC.S ;  /* 0x00000000000073c6 */ /* 0x000e660000000000 */
[----:B-1----:R1:W1:Y:S08]  /*06d0*/  SYNCS.EXCH.64 URZ, [UR8+0x40], UR4 ;  /* 0x00004004083f75b2 */ /* 0x0022700008000100 */
[----:B------:R1:W1:Y:S01]  /*06e0*/  SYNCS.EXCH.64 URZ, [UR8+0x60], UR6 ;  /* 0x00006006083f75b2 */ /* 0x0002620008000100 */
[----:B------:R1:W1:Y:S01]  /*06f0*/  SYNCS.EXCH.64 URZ, [UR8+0x48], UR4 ;  /* 0x00004804083f75b2 */ /* 0x0002620008000100 */
[----:B------:R1:W1:Y:S01]  /*0700*/  SYNCS.EXCH.64 URZ, [UR8+0x68], UR6 ;  /* 0x00006806083f75b2 */ /* 0x0002620008000100 */
[----:B------:R1:W1:Y:S01]  /*0710*/  SYNCS.EXCH.64 URZ, [UR8+0x50], UR4 ;  /* 0x00005004083f75b2 */ /* 0x0002620008000100 */
[----:B------:R1:W1:Y:S01]  /*0720*/  SYNCS.EXCH.64 URZ, [UR8+0x70], UR6 ;  /* 0x00007006083f75b2 */ /* 0x0002620008000100 */
[----:B------:R1:W1:Y:S01]  /*0730*/  SYNCS.EXCH.64 URZ, [UR8+0x58], UR4 ;  /* 0x00005804083f75b2 */ /* 0x0002620008000100 */
[----:B------:R1:W1:Y:S01]  /*0740*/  SYNCS.EXCH.64 URZ, [UR8+0x78], UR6 ;  /* 0x00007806083f75b2 */ /* 0x0002620008000100 */
[----:B------:R-:W-:Y:S01]  /*0750*/  NOP ;  /* 0x0000000000007918 */ /* 0x000fe20000000000 */
.L_x_6:
[----:B------:R-:W-:Y:S01]  /*0760*/  SHF.R.S32.HI R9, RZ, 0x1f, R18 ;  /* 0x0000001fff097819 */ /* 0x000fe20000011412 */
[----:B------:R-:W5:Y:S01]  /*0770*/  SHFL.IDX PT, R2, R2, RZ, 0x1f ;  /* 0x00001fff02027589 */ /* 0x000f6200000e0000 */
[----:B-1----:R-:W1:Y:S01]  /*0780*/  S2UR UR8, SR_CTAID.X ;  /* 0x00000000000879c3 */ /* 0x002e620000002500 */
[----:B------:R-:W-:Y:S02]  /*0790*/  ELECT P0, URZ, PT ;  /* 0x00000000003f782f */ /* 0x000fe40003800000 */
[----:B------:R-:W-:Y:S01]  /*07a0*/  LEA.HI R9, R9, R18, RZ, 0x7 ;  /* 0x0000001209097211 */ /* 0x000fe200078f38ff */
[----:B------:R-:W2:Y:S01]  /*07b0*/  S2R R6, SR_CTAID.Y ;  /* 0x0000000000067919 */ /* 0x000ea20000002600 */
[----:B------:R-:W-:Y:S01]  /*07c0*/  SHF.R.S32.HI R12, RZ, 0x1f, R7 ;  /* 0x0000001fff0c7819 */ /* 0x000fe20000011407 */
[----:B------:R-:W-:Y:S01]  /*07d0*/  ULDC UR4, c[0x0][0x150] ;  /* 0x0000540000047ab9 */ /* 0x000fe20000000800 */
[----:B------:R-:W-:Y:S01]  /*07e0*/  LOP3.LUT R9, R9, 0xffffff80, RZ, 0xc0, !PT ;  /* 0xffffff8009097812 */ /* 0x000fe200078ec0ff */
[----:B------:R-:W-:Y:S01]  /*07f0*/  IMAD.MOV.U32 R89, RZ, RZ, 0x1 ;  /* 0x00000001ff597424 */ /* 0x000fe200078e00ff */
[----:B------:R-:W-:Y:S01]  /*0800*/  LEA.HI R12, R12, R7, RZ, 0x2 ;  /* 0x000000070c0c7211 */ /* 0x000fe200078f10ff */
[----:B------:R-:W-:Y:S01]  /*0810*/  NOP ;  /* 0x0000000000007918 */ /* 0x000fe20000000000 */
[----:B------:R-:W-:Y:S01]  /*0820*/  ISETP.NE.AND P4, PT, R0, RZ, PT ;  /* 0x000000ff0000720c */ /* 0x000fe20003f85270 */
[----:B------:R-:W-:Y:S01]  /*0830*/  IMAD.IADD R11, R18, 0x1, -R9 ;  /* 0x00000001120b7824 */ /* 0x000fe200078e0a09 */
[----:B------:R-:W-:Y:S01]  /*0840*/  LOP3.LUT R12, R12, 0x3ffffffc, RZ, 0xc0, !PT ;  /* 0x3ffffffc0c0c7812 */ /* 0x000fe200078ec0ff */
[----:B------:R-:W-:Y:S01]  /*0850*/  UMOV UR37, 0x1 ;  /* 0x0000000100257882 */ /* 0x000fe20000000000 */
[----:B------:R-:W-:-:S02]  /*0860*/  ISETP.NE.AND P5, PT, R10, RZ, PT ;  /* 0x000000ff0a00720c */ /* 0x000fc40003fa5270 */
[----:B------:R-:W-:Y:S01]  /*0870*/  SHF.R.S32.HI R8, RZ, 0x1f, R11 ;  /* 0x0000001fff087819 */ /* 0x000fe2000001140b */
[----:B------:R-:W-:-:S03]  /*0880*/  IMAD.IADD R12, R7, 0x1, -R12 ;  /* 0x00000001070c7824 */ /* 0x000fc600078e0a0c */
[----:B------:R-:W-:Y:S02]  /*0890*/  LEA.HI R8, R8, R11, RZ, 0x3 ;  /* 0x0000000b08087211 */ /* 0x000fe400078f18ff */
[----:B-----5:R-:W-:Y:S02]  /*08a0*/  ISETP.NE.OR P0, PT, R2, RZ, !P0 ;  /* 0x000000ff0200720c */ /* 0x020fe40004705670 */
[----:B-1----:R-:W-:Y:S02]  /*08b0*/  I2FP.F32.U32 R13, UR8 ;  /* 0x00000008000d7c45 */ /* 0x002fe40008201000 */
[--C-:B------:R-:W-:Y:S02]  /*08c0*/  SHF.R.S32.HI R2, RZ, 0x3, R8.reuse ;  /* 0x00000003ff027819 */ /* 0x100fe40000011408 */
[----:B------:R-:W-:Y:S01]  /*08d0*/  SHF.R.S32.HI R9, RZ, 0x1f, R8 ;  /* 0x0000001fff097819 */ /* 0x000fe20000011408 */
[----:B------:R-:W-:Y:S01]  /*08e0*/  FMUL R13, R13, UR4 ;  /* 0x000000040d0d7c20 */ /* 0x000fe20008400000 */
[----:B------:R-:W1:Y:S01]  /*08f0*/  LDC R8, c[0x0][0x144] ;  /* 0x00005100ff087b82 */ /* 0x000e620000000800 */
[----:B------:R-:W-:Y:S01]  /*0900*/  ULDC UR4, c[0x0][0x154] ;  /* 0x0000550000047ab9 */ /* 0x000fe20000000800 */
[----:B------:R-:W-:-:S02]  /*0910*/  LEA.HI R9, R9, R2, RZ, 0x2 ;  /* 0x0000000209097211 */ /* 0x000fc400078f10ff */
[----:B--2---:R-:W-:Y:S01]  /*0920*/  I2FP.F32.U32 R14, R6 ;  /* 0x00000006000e7245 */ /* 0x004fe20000201000 */
[----:B------:R-:W2:Y:S01]  /*0930*/  F2I.U32.TRUNC.NTZ R13, R13 ;  /* 0x0000000d000d7305 */ /* 0x000ea2000020f000 */
[----:B------:R-:W-:Y:S01]  /*0940*/  LOP3.LUT R9, R9, 0xfffffffc, RZ, 0xc0, !PT ;  /* 0xfffffffc09097812 */ /* 0x000fe200078ec0ff */
[----:B------:R-:W-:Y:S01]  /*0950*/  VOTEU.ALL UP0, P0 ;  /* 0x00000000003f7886 */ /* 0x000fe20000000000 */
[----:B------:R-:W-:Y:S01]  /*0960*/  VOTEU.ALL UP1, P0 ;  /* 0x00000000003f7886 */ /* 0x000fe20000020000 */
[----:B------:R-:W-:Y:S01]  /*0970*/  FMUL R14, R14, UR4 ;  /* 0x000000040e0e7c20 */ /* 0x000fe20008400000 */
[----:B------:R-:W-:Y:S01]  /*0980*/  UMOV UR4, 0x20 ;  /* 0x0000002000047882 */ /* 0x000fe20000000000 */
[----:B------:R-:W-:Y:S01]  /*0990*/  IMAD.IADD R9, R2, 0x1, -R9 ;  /* 0x0000000102097824 */ /* 0x000fe200078e0a09 */
[----:B------:R-:W5:Y:S01]  /*09a0*/  @!UP0 S2UR UR7, SR_CgaCtaId ;  /* 0x00000000000789c3 */ /* 0x000f620000008800 */
[----:B------:R-:W-:Y:S01]  /*09b0*/  @!UP0 UMOV UR6, 0x400 ;  /* 0x0000040000068882 */ /* 0x000fe20000000000 */
[----:B------:R-:W-:-:S04]  /*09c0*/  @!UP0 UIADD3 UR4, -UR4, 0x100000, URZ ;  /* 0x0010000004048890 */ /* 0x000fc8000fffe13f */
[----:B------:R-:W-:Y:S02]  /*09d0*/  @!UP0 USHF.L.U32 UR5, UR4, 0xb, URZ ;  /* 0x0000000b04058899 */ /* 0x000fe4000800063f */
[----:B------:R-:W-:Y:S01]  /*09e0*/  @!UP0 USHF.L.U32 UR4, UR4, 0x1, URZ ;  /* 0x0000000104048899 */ /* 0x000fe2000800063f */
[----:B------:R-:W-:Y:S01]  /*09f0*/  IMAD R12, R12, 0x4, R9 ;  /* 0x000000040c0c7824 */ /* 0x000fe200078e0209 */
[----:B------:R-:W3:Y:S04]  /*0a00*/  F2I.U32.TRUNC.NTZ R14, R14 ;  /* 0x0000000e000e7305 */ /* 0x000ee8000020f000 */
[----:B------:R-:W-:Y:S01]  /*0a10*/  LEA.HI R2, R12, R12, RZ, 0x1 ;  /* 0x0000000c0c027211 */ /* 0x000fe200078f08ff */
[----:B--2---:R-:W-:Y:S01]  /*0a20*/  IMAD.MOV R15, RZ, RZ, -R13 ;  /* 0x000000ffff0f7224 */ /* 0x004fe200078e0a0d */
[----:B------:R-:W2:Y:S02]  /*0a30*/  LDC R9, c[0x0][0x148] ;  /* 0x00005200ff097b82 */ /* 0x000ea40000000800 */
[----:B------:R-:W-:Y:S01]  /*0a40*/  LOP3.LUT R13, R2, 0xfffffffe, RZ, 0xc0, !PT ;  /* 0xfffffffe020d7812 */ /* 0x000fe200078ec0ff */
[----:B-1----:R-:W-:-:S04]  /*0a50*/  IMAD R8, R8, R15, UR8 ;  /* 0x0000000808087e24 */ /* 0x002fc8000f8e020f */
[----:B------:R-:W-:Y:S01]  /*0a60*/  IMAD.IADD R13, R12, 0x1, -R13 ;  /* 0x000000010c0d7824 */ /* 0x000fe200078e0a0d */
[----:B------:R-:W1:Y:S01]  /*0a70*/  LDC R15, c[0x0][0x140] ;  /* 0x00005000ff0f7b82 */ /* 0x000e620000000800 */
[----:B---3--:R-:W-:-:S03]  /*0a80*/  IMAD.MOV R24, RZ, RZ, -R14 ;  /* 0x000000ffff187224 */ /* 0x008fc600078e0a0e */
[----:B------:R-:W-:Y:S01]  /*0a90*/  ISETP.NE.AND P1, PT, R13, R8, PT ;  /* 0x000000080d00720c */ /* 0x000fe20003f25270 */
[C---:B------:R-:W-:Y:S01]  /*0aa0*/  IMAD.SHL.U32 R13, R12.reuse, 0x4, RZ ;  /* 0x000000040c0d7824 */ /* 0x040fe200078e00ff */
[----:B-----5:R-:W-:Y:S01]  /*0ab0*/  @!UP0 ULEA UR6, UR7, UR6, 0x18 ;  /* 0x0000000607068291 */ /* 0x020fe2000f8ec03f */
[----:B------:R-:W-:Y:S01]  /*0ac0*/  VOTEU.ALL UP0, P0 ;  /* 0x00000000003f7886 */ /* 0x000fe20000000000 */
[----:B------:R-:W-:Y:S02]  /*0ad0*/  LOP3.LUT P0, RZ, R11, 0x7, RZ, 0xc0, !PT ;  /* 0x000000070bff7812 */ /* 0x000fe4000780c0ff */
[----:B------:R-:W-:Y:S01]  /*0ae0*/  LOP3.LUT R88, R12, 0xc, R13, 0x78, !PT ;  /* 0x0000000c0c587812 */ /* 0x000fe200078e780d */
[----:B------:R-:W-:-:S03]  /*0af0*/  VIADD R12, R10, 0xffffffff ;  /* 0xffffffff0a0c7836 */ /* 0x000fc60000000000 */
[C---:B------:R-:W-:Y:S01]  /*0b00*/  ISETP.LT.U32.AND P0, PT, R88.reuse, 0x2, !P0 ;  /* 0x000000025800780c */ /* 0x040fe20004701070 */
[----:B--2---:R-:W-:Y:S02]  /*0b10*/  IMAD R13, R9, R24, R6 ;  /* 0x00000018090d7224 */ /* 0x004fe400078e0206 */
[----:B------:R-:W-:Y:S01]  /*0b20*/  @P1 LEA.HI R2, R88, R88, RZ, 0x1 ;  /* 0x0000005858021211 */ /* 0x000fe200078f08ff */
[----:B------:R-:W2:Y:S02]  /*0b30*/  FENCE.VIEW.ASYNC.S ;  /* 0x00000000000073c6 */ /* 0x000ea40000000000 */
[----:B--2---:R2:W3:Y:S01]  /*0b40*/  @!UP0 SYNCS.EXCH.64 URZ, [UR6+0x80], UR4 ;  /* 0x00008004063f85b2 */ /* 0x0044e20008000100 */
[----:B------:R-:W-:Y:S02]  /*0b50*/  @P1 SHF.R.S32.HI R2, RZ, 0x1, R2 ;  /* 0x00000001ff021819 */ /* 0x000fe40000011402 */
[----:B-1----:R-:W-:Y:S02]  /*0b60*/  ISETP.EQ.U32.AND P3, PT, R15, 0x1, PT ;  /* 0x000000010f00780c */ /* 0x002fe40003f62070 */
[----:B------:R-:W-:-:S02]  /*0b70*/  @P1 ISETP.NE.AND P6, PT, R2, R13, PT ;  /* 0x0000000d0200120c */ /* 0x000fc40003fc5270 */
[----:B------:R-:W-:Y:S02]  /*0b80*/  SEL R2, RZ, 0x1, !P0 ;  /* 0x00000001ff027807 */ /* 0x000fe40004000000 */
[----:B------:R-:W-:Y:S02]  /*0b90*/  @P1 SEL R89, RZ, 0x1, P6 ;  /* 0x00000001ff591807 */ /* 0x000fe40003000000 */
[C---:B------:R-:W-:Y:S02]  /*0ba0*/  ISETP.EQ.OR P1, PT, R0.reuse, 0x3, !P4 ;  /* 0x000000030000780c */ /* 0x040fe40006722670 */
[----:B------:R-:W-:Y:S01]  /*0bb0*/  ISETP.EQ.AND P6, PT, R0, 0x2, !P5 ;  /* 0x000000020000780c */ /* 0x000fe20006fc2270 */
[----:B------:R2:W1:Y:S01]  /*0bc0*/  @!UP1 SYNCS.EXCH.64 URZ, [UR6+0x88], UR4 ;  /* 0x00008804063f95b2 */ /* 0x0004620008000100 */
[----:B------:R-:W-:Y:S01]  /*0bd0*/  ISETP.EQ.AND P1, PT, R10, RZ, P1 ;  /* 0x000000ff0a00720c */ /* 0x000fe20000f22270 */
[----:B------:R-:W-:Y:S01]  /*0be0*/  NOP ;  /* 0x0000000000007918 */ /* 0x000fe20000000000 */
[----:B------:R-:W-:-:S02]  /*0bf0*/  ISETP.GE.U32.AND P0, PT, R12, 0x2, PT ;  /* 0x000000020c00780c */ /* 0x000fc40003f06070 */
[----:B------:R-:W-:Y:S02]  /*0c00*/  SEL R19, RZ, 0x1, !P6 ;  /* 0x00000001ff137807 */ /* 0x000fe40007000000 */
[----:B------:R-:W-:Y:S02]  /*0c10*/  SEL R22, RZ, 0x1, !P1 ;  /* 0x00000001ff167807 */ /* 0x000fe40004800000 */
[----:B------:R-:W-:Y:S02]  /*0c20*/  LOP3.LUT R89, R89, R2, RZ, 0xc0, !PT ;  /* 0x0000000259597212 */ /* 0x000fe400078ec0ff */
[----:B------:R-:W-:Y:S02]  /*0c30*/  SEL R19, R19, 0x2, P0 ;  /* 0x0000000213137807 */ /* 0x000fe40000000000 */
[----:B------:R-:W-:Y:S01]  /*0c40*/  SEL R22, R22, 0x2, P0 ;  /* 0x0000000216167807 */ /* 0x000fe20000000000 */
[----:B--23--:R-:W-:Y:S06]  /*0c50*/  @!P3 BRA `(.L_x_7) ;  /* 0x000000000008b947 */ /* 0x00cfec0003800000 */
[----:B-1--4-:R-:W-:Y:S01]  /*0c60*/  UCGABAR_ARV ;  /* 0x00000000000079c7 */ /* 0x012fe20008000000 */
[----:B------:R-:W-:Y:S05]  /*0c70*/  BRA `(.L_x_8) ;  /* 0x0000000000047947 */ /* 0x000fea0003800000 */
.L_x_7:
[----:B-1--4-:R-:W-:Y:S01]  /*0c80*/  NOP ;  /* 0x0000000000007918 */ /* 0x012fe20000000000 */
.L_x_8:
[----:B------:R-:W1:Y:S01]  /*0c90*/  LDC R2, c[0x0][0x904] ;  /* 0x00024100ff027b82 */ /* 0x000e620000000800 */
[----:B------:R-:W-:Y:S02]  /*0ca0*/  IMAD.U32 R10, RZ, RZ, UR8 ;  /* 0x00000008ff0a7e24 */ /* 0x000fe4000f8e00ff */
[----:B------:R-:W-:Y:S01]  /*0cb0*/  IMAD.MOV.U32 R11, RZ, RZ, RZ ;  /* 0x000000ffff0b7224 */ /* 0x000fe200078e00ff */
[----:B-1----:R-:W-:-:S04]  /*0cc0*/  ISETP.NE.AND P1, PT, R2, 0x1, PT ;  /* 0x000000010200780c */ /* 0x002fc80003f25270 */
[----:B------:R-:W-:-:S09]  /*0cd0*/  P2R R7, PR, RZ, 0x2 ;  /* 0x00000002ff077803 */ /* 0x000fd20000000000 */
[----:B------:R-:W1:Y:S01]  /*0ce0*/  @P1 LDC R17, c[0x0][0x10] ;  /* 0x00000400ff111b82 */ /* 0x000e620000000800 */
[----:B------:R-:W-:Y:S02]  /*0cf0*/  @P1 IMAD.MOV.U32 R7, RZ, RZ, RZ ;  /* 0x000000ffff071224 */ /* 0x000fe400078e00ff */
[----:B------:R-:W-:-:S05]  /*0d00*/  @P1 IMAD.MOV.U32 R15, RZ, RZ, RZ ;  /* 0x000000ffff0f1224 */ /* 0x000fca00078e00ff */
[----:B------:R-:W2:Y:S01]  /*0d10*/  @!P1 LDC R13, c[0x0][0xc] ;  /* 0x00000300ff0d9b82 */ /* 0x000ea20000000800 */
[----:B------:R-:W-:Y:S01]  /*0d20*/  ULDC UR4, c[0x0][0xc] ;  /* 0x0000030000047ab9 */ /* 0x000fe20000000800 */
[----:B------:R-:W-:Y:S01]  /*0d30*/  ULDC UR5, c[0x0][0x10] ;  /* 0x0000040000057ab9 */ /* 0x000fe20000000800 */
[----:B------:R-:W-:Y:S01]  /*0d40*/  ULDC UR6, c[0x0][0x14] ;  /* 0x0000050000067ab9 */ /* 0x000fe20000000800 */
[----:B------:R-:W-:-:S04]  /*0d50*/  UIMAD.WIDE.U32 UR4, UR4, UR5, URZ ;  /* 0x00000005040472a5 */ /* 0x000fc8000f8e003f */
[----:B------:R-:W-:Y:S02]  /*0d60*/  UIMAD.WIDE.U32 UR40, UR4, UR6, URZ ;  /* 0x00000006042872a5 */ /* 0x000fe4000f8e003f */
[----:B------:R-:W-:-:S04]  /*0d70*/  UIMAD UR38, UR5, UR6, URZ ;  /* 0x00000006052672a4 */ /* 0x000fc8000f8e023f */
[----:B------:R-:W-:Y:S01]  /*0d80*/  UIADD3 UR38, UR41, UR38, URZ ;  /* 0x0000002629267290 */ /* 0x000fe2000fffe03f */
[----:B-1----:R-:W-:-:S04]  /*0d90*/  @P1 IMAD.WIDE.U32 R16, R17, UR8, R6 ;  /* 0x0000000811101c25 */ /* 0x002fc8000f8e0006 */
[----:B------:R-:W-:Y:S02]  /*0da0*/  @P1 IMAD.IADD R17, R17, 0x1, R15 ;  /* 0x0000000111111824 */ /* 0x000fe400078e020f */
[----:B--2---:R-:W-:-:S04]  /*0db0*/  @!P1 IMAD.WIDE.U32 R10, R6, R13, R10 ;  /* 0x0000000d060a9225 */ /* 0x004fc800078e000a */
[----:B------:R-:W-:Y:S02]  /*0dc0*/  @!P1 IMAD.MOV.U32 R16, RZ, RZ, R10 ;  /* 0x000000ffff109224 */ /* 0x000fe400078e000a */
[----:B------:R-:W-:Y:S01]  /*0dd0*/  @!P1 IMAD.MOV.U32 R17, RZ, RZ, R11 ;  /* 0x000000ffff119224 */ /* 0x000fe200078e000b */
[----:B------:R-:W-:Y:S06]  /*0de0*/  @!P3 BRA `(.L_x_9) ;  /* 0x00000000000cb947 */ /* 0x000fec0003800000 */
[----:B------:R-:W-:Y:S01]  /*0df0*/  UCGABAR_WAIT ;  /* 0x0000000000007dc7 */ /* 0x000fe20008000000 */
[----:B------:R-:W-:Y:S01]  /*0e00*/  CCTL.IVALL ;  /* 0x00000000ff00798f */ /* 0x000fe20002000000 */
[----:B------:R-:W-:Y:S05]  /*0e10*/  BRA `(.L_x_10) ;  /* 0x0000000000047947 */ /* 0x000fea0003800000 */
.L_x_9:
[----:B------:R-:W-:Y:S06]  /*0e20*/  BAR.SYNC.DEFER_BLOCKING 0x0 ;  /* 0x0000000000007b1d */ /* 0x000fec0000010000 */
.L_x_10:
[----:B------:R-:W1:Y:S01]  /*0e30*/  S2UR UR36, SR_CgaCtaId ;  /* 0x00000000002479c3 */ /* 0x000e620000008800 */
[----:B------:R-:W-:Y:S04]  /*0e40*/  BSSY B6, `(.L_x_11) ;  /* 0x00006d4000067945 */ /* 0x000fe80003800000 */
[----:B------:R-:W-:Y:S05]  /*0e50*/  @!P5 BRA `(.L_x_12) ;  /* 0x00000044005cd947 */ /* 0x000fea0003800000 */
[----:B------:R-:W-:-:S13]  /*0e60*/  ISETP.GT.U32.AND P0, PT, R12, 0x1, PT ;  /* 0x000000010c00780c */ /* 0x000fda0003f04070 */
[----:B------:R-:W-:Y:S05]  /*0e70*/  @P0 BRA `(.L_x_13) ;  /* 0x0000006c00400947 */ /* 0x000fea0003800000 */
[----:B------:R-:W-:Y:S01]  /*0e80*/  ULDC.64 UR4, c[0x0][0x8f8] ;  /* 0x00023e0000047ab9 */ /* 0x000fe20000000a00 */
[----:B------:R-:W-:Y:S01]  /*0e90*/  UMOV UR47, 0xffffffff ;  /* 0xffffffff002f7882 */ /* 0x000fe20000000000 */
[----:B------:R-:W-:Y:S01]  /*0ea0*/  ISETP.GE.U32.AND P0, PT, R16, UR4, PT ;  /* 0x0000000410007c0c */ /* 0x000fe2000bf06070 */
[----:B------:R-:W-:Y:S01]  /*0eb0*/  IMAD.MOV.U32 R23, RZ, RZ, -0x1 ;  /* 0xffffffffff177424 */ /* 0x000fe200078e00ff */
[----:B------:R-:W-:Y:S01]  /*0ec0*/  PRMT R90, RZ, 0x7610, R90 ;  /* 0x00007610ff5a7816 */ /* 0x000fe2000000005a */
[----:B------:R-:W-:Y:S01]  /*0ed0*/  IMAD.MOV.U32 R94, RZ, RZ, -0x1 ;  /* 0xffffffffff5e7424 */ /* 0x000fe200078e00ff */
[----:B------:R-:W-:Y:S02]  /*0ee0*/  ISETP.GE.U32.AND.EX P0, PT, R17, UR5, PT, P0 ;  /* 0x0000000511007c0c */ /* 0x000fe4000bf06100 */
[----:B------:R-:W-:-:S11]  /*0ef0*/  PRMT R0, RZ, 0x7610, R0 ;  /* 0x00007610ff007816 */ /* 0x000fd60000000000 */
[----:B------:R-:W-:Y:S05]  /*0f00*/  @P0 BRA `(.L_x_14) ;  /* 0x0000000400240947 */ /* 0x000fea0003800000 */
[----:B------:R-:W2:Y:S01]  /*0f10*/  LDC.64 R20, c[0x0][0x8d0] ;  /* 0x00023400ff147b82 */ /* 0x000ea20000000a00 */
[----:B------:R-:W-:Y:S02]  /*0f20*/  IMAD.MOV.U32 R4, RZ, RZ, R16 ;  /* 0x000000ffff047224 */ /* 0x000fe400078e0010 */
[----:B------:R-:W-:-:S05]  /*0f30*/  IMAD.MOV.U32 R5, RZ, RZ, R17 ;  /* 0x000000ffff057224 */ /* 0x000fca00078e0011 */
[----:B------:R-:W3:Y:S08]  /*0f40*/  LDC R0, c[0x0][0x8d8] ;  /* 0x00023600ff007b82 */ /* 0x000ef00000000800 */
[----:B------:R-:W4:Y:S01]  /*0f50*/  LDC.64 R26, c[0x0][0x8c8] ;  /* 0x00023200ff1a7b82 */ /* 0x000f220000000a00 */
[----:B--2---:R-:W-:-:S04]  /*0f60*/  ISETP.NE.U32.AND P0, PT, R20, RZ, PT ;  /* 0x000000ff1400720c */ /* 0x004fc80003f05070 */
[----:B------:R-:W-:-:S13]  /*0f70*/  ISETP.NE.AND.EX P0, PT, R21, RZ, PT, P0 ;  /* 0x000000ff1500720c */ /* 0x000fda0003f05300 */
[----:B---34-:R-:W-:Y:S05]  /*0f80*/  @!P0 BRA `(.L_x_15) ;  /* 0x0000000000288947 */ /* 0x018fea0003800000 */
[----:B------:R-:W2:Y:S02]  /*0f90*/  LDC R3, c[0x0][0x8dc] ;  /* 0x00023700ff037b82 */ /* 0x000ea40000000800 */
[----:B--2---:R-:W-:-:S05]  /*0fa0*/  IADD3 R3, P0, R16, R3, RZ ;  /* 0x0000000310037210 */ /* 0x004fca0007f1e0ff */
[----:B------:R-:W-:-:S04]  /*0fb0*/  IMAD.X R15, RZ, RZ, R17, P0 ;  /* 0x000000ffff0f7224 */ /* 0x000fc800000e0611 */
[----:B------:R-:W-:-:S04]  /*0fc0*/  IMAD.WIDE.U32 R4, R15, R20, RZ ;  /* 0x000000140f047225 */ /* 0x000fc800078e00ff */
[----:B------:R-:W-:-:S04]  /*0fd0*/  IMAD.WIDE.U32 R10, P0, R3, R21, R4 ;  /* 0x00000015030a7225 */ /* 0x000fc80007800004 */
[----:B------:R-:W-:-:S04]  /*0fe0*/  IMAD.WIDE.U32 R4, R3, R20, RZ ;  /* 0x0000001403047225 */ /* 0x000fc800078e00ff */
[----:B------:R-:W-:Y:S01]  /*0ff0*/  IMAD.X R13, RZ, RZ, RZ, P0 ;  /* 0x000000ffff0d7224 */ /* 0x000fe200000e06ff */
[----:B------:R-:W-:Y:S01]  /*1000*/  IADD3 RZ, P0, R5, R10, RZ ;  /* 0x0000000a05ff7210 */ /* 0x000fe20007f1e0ff */
[----:B------:R-:W-:-:S04]  /*1010*/  IMAD.MOV.U32 R12, RZ, RZ, R11 ;  /* 0x000000ffff0c7224 */ /* 0x000fc800078e000b */
[----:B------:R-:W-:-:S08]  /*1020*/  IMAD.WIDE.U32.X R4, R15, R21, R12, P0 ;  /* 0x000000150f047225 */ /* 0x000fd000000e040c */
.L_x_15:
[----:B------:R-:W2:Y:S01]  /*1030*/  LDC.64 R14, c[0x0][0x8e8] ;  /* 0x00023a00ff0e7b82 */ /* 0x000ea20000000a00 */
[-CC-:B------:R-:W-:Y:S01]  /*1040*/  SHF.R.U64 R28, R4, R0.reuse, R5.reuse ;  /* 0x00000000041c7219 */ /* 0x180fe20000001205 */
[----:B------:R-:W-:Y:S01]  /*1050*/  ULDC UR4, c[0x0][0x900] ;  /* 0x0002400000047ab9 */ /* 0x000fe20000000800 */
[----:B------:R-:W-:Y:S02]  /*1060*/  SHF.R.U32.HI R0, RZ, R0, R5 ;  /* 0x00000000ff007219 */ /* 0x000fe40000011605 */
[----:B------:R-:W-:-:S03]  /*1070*/  IADD3 R3, P0, RZ, -R28, RZ ;  /* 0x8000001cff037210 */ /* 0x000fc60007f1e0ff */
[----:B------:R-:W3:Y:S02]  /*1080*/  LDC R10, c[0x0][0x8c0] ;  /* 0x00023000ff0a7b82 */ /* 0x000ee40000000800 */
[----:B------:R-:W-:-:S04]  /*1090*/  IMAD.X R5, RZ, RZ, ~R0, P0 ;  /* 0x000000ffff057224 */ /* 0x000fc800000e0e00 */
[-C--:B------:R-:W-:Y:S02]  /*10a0*/  IMAD R0, R5, R26.reuse, RZ ;  /* 0x0000001a05007224 */ /* 0x080fe400078e02ff */
[----:B------:R-:W4:Y:S01]  /*10b0*/  LDC R7, c[0x0][0x8b0] ;  /* 0x00022c00ff077b82 */ /* 0x000f220000000800 */
[----:B------:R-:W-:-:S04]  /*10c0*/  IMAD.WIDE.U32 R4, R3, R26, R16 ;  /* 0x0000001a03047225 */ /* 0x000fc800078e0010 */
[----:B------:R-:W-:Y:S02]  /*10d0*/  IMAD R3, R3, R27, R0 ;  /* 0x0000001b03037224 */ /* 0x000fe400078e0200 */
[----:B------:R-:W-:Y:S01]  /*10e0*/  IMAD R27, R9, R24, R6 ;  /* 0x00000018091b7224 */ /* 0x000fe200078e0206 */
[----:B------:R-:W1:Y:S01]  /*10f0*/  LDC R23, c[0x0][0x8a8] ;  /* 0x00022a00ff177b82 */ /* 0x000e620000000800 */
[----:B------:R-:W-:Y:S01]  /*1100*/  IMAD.IADD R3, R5, 0x1, R3 ;  /* 0x0000000105037824 */ /* 0x000fe200078e0203 */
[----:B--2---:R-:W-:-:S04]  /*1110*/  ISETP.NE.U32.AND P0, PT, R14, RZ, PT ;  /* 0x000000ff0e00720c */ /* 0x004fc80003f05070 */
[----:B------:R-:W-:Y:S02]  /*1120*/  ISETP.NE.AND.EX P0, PT, R15, RZ, PT, P0 ;  /* 0x000000ff0f00720c */ /* 0x000fe40003f05300 */
[----:B------:R-:W2:Y:S01]  /*1130*/  LDC R12, c[0x0][0x8f0] ;  /* 0x00023c00ff0c7b82 */ /* 0x000ea20000000800 */
[-CC-:B---3--:R-:W-:Y:S02]  /*1140*/  SHF.R.U64 R13, R4, R10.reuse, R3.reuse ;  /* 0x0000000a040d7219 */ /* 0x188fe40000001203 */
[----:B------:R-:W-:-:S05]  /*1150*/  SHF.R.U32.HI R0, RZ, R10, R3 ;  /* 0x0000000aff007219 */ /* 0x000fca0000011603 */
[----:B------:R-:W3:Y:S01]  /*1160*/  LDC R20, c[0x0][0x8e0] ;  /* 0x00023800ff147b82 */ /* 0x000ee20000000800 */
[-CC-:B----4-:R-:W-:Y:S02]  /*1170*/  SHF.R.U64 R25, R13, R7.reuse, R0.reuse ;  /* 0x000000070d197219 */ /* 0x190fe40000001200 */
[----:B------:R-:W-:Y:S01]  /*1180*/  SHF.R.U32.HI R3, RZ, R7, R0 ;  /* 0x00000007ff037219 */ /* 0x000fe20000011600 */
[----:B------:R-:W-:-:S03]  /*1190*/  IMAD.MOV.U32 R0, RZ, RZ, -0x1 ;  /* 0xffffffffff007424 */ /* 0x000fc600078e00ff */
[--C-:B------:R-:W-:Y:S01]  /*11a0*/  SHF.R.U64 R26, R25, UR4, R3.reuse ;  /* 0x00000004191a7c19 */ /* 0x100fe20008001203 */
[----:B------:R-:W4:Y:S01]  /*11b0*/  LDC R21, c[0x0][0x8b8] ;  /* 0x00022e00ff157b82 */ /* 0x000f220000000800 */
[----:B------:R-:W-:Y:S02]  /*11c0*/  SHF.L.U32 R0, R0, UR4, RZ ;  /* 0x0000000400007c19 */ /* 0x000fe400080006ff */
[----:B------:R-:W-:Y:S01]  /*11d0*/  SHF.R.U32.HI R5, RZ, UR4, R3 ;  /* 0x00000004ff057c19 */ /* 0x000fe20008011603 */
[----:B------:R-:W-:Y:S01]  /*11e0*/  IMAD.MOV.U32 R4, RZ, RZ, R26 ;  /* 0x000000ffff047224 */ /* 0x000fe200078e001a */
[----:B------:R-:W-:Y:S01]  /*11f0*/  LOP3.LUT R0, RZ, R0, RZ, 0x33, !PT ;  /* 0x00000000ff007212 */ /* 0x000fe200078e33ff */
[----:B-1----:R-:W-:Y:S06]  /*1200*/  @!P0 BRA `(.L_x_16) ;  /* 0x0000000000288947 */ /* 0x002fec0003800000 */
[----:B------:R-:W1:Y:S02]  /*1210*/  LDC R3, c[0x0][0x8f4] ;  /* 0x00023d00ff037b82 */ /* 0x000e640000000800 */
[----:B-1----:R-:W-:-:S05]  /*1220*/  IADD3 R3, P0, R26, R3, RZ ;  /* 0x000000031a037210 */ /* 0x002fca0007f1e0ff */
        /* <DEDUP_REMOVED lines=8> */
.L_x_16:
[----:B--2---:R-:W-:Y:S01]  /*12b0*/  SHF.R.U64 R3, R4, R12, R5 ;  /* 0x0000000c04037219 */ /* 0x004fe20000001205 */
[----:B------:R-:W-:Y:S01]  /*12c0*/  USHF.L.U32 UR4, UR37, UR4, URZ ;  /* 0x0000000425047299 */ /* 0x000fe2000800063f */
[----:B------:R-:W-:Y:S01]  /*12d0*/  LOP3.LUT R0, R25, R0, RZ, 0xc0, !PT ;  /* 0x0000000019007212 */ /* 0x000fe200078ec0ff */
[----:B------:R-:W-:Y:S01]  /*12e0*/  VIADD R4, R23, 0xffffffff ;  /* 0xffffffff17047836 */ /* 0x000fe20000000000 */
[----:B------:R-:W-:Y:S01]  /*12f0*/  SEL R8, R8, R27, !P1 ;  /* 0x0000001b08087207 */ /* 0x000fe20004800000 */
[----:B------:R-:W-:Y:S01]  /*1300*/  IMAD.MOV R5, RZ, RZ, -R3 ;  /* 0x000000ffff057224 */ /* 0x000fe200078e0a03 */
[----:B------:R-:W-:Y:S01]  /*1310*/  R2UR UR47, R28 ;  /* 0x000000001c2f72ca */ /* 0x000fe200000e0000 */
[----:B------:R-:W-:Y:S01]  /*1320*/  IMAD R3, R3, UR4, R0 ;  /* 0x0000000403037c24 */ /* 0x000fe2000f8e0200 */
[----:B------:R-:W-:Y:S01]  /*1330*/  LOP3.LUT R4, R13, R4, RZ, 0xc0, !PT ;  /* 0x000000040d047212 */ /* 0x000fe200078ec0ff */
[----:B---3--:R-:W-:Y:S02]  /*1340*/  IMAD R0, R5, R20, R26 ;  /* 0x0000001405007224 */ /* 0x008fe400078e021a */
[----:B----4-:R-:W-:-:S02]  /*1350*/  IMAD R8, R3, R21, R8 ;  /* 0x0000001503087224 */ /* 0x010fc400078e0208 */
[----:B------:R-:W-:Y:S02]  /*1360*/  IMAD R23, R0, R23, R4 ;  /* 0x0000001700177224 */ /* 0x000fe400078e0204 */
[----:B------:R-:W-:-:S03]  /*1370*/  IMAD.MOV.U32 R0, RZ, RZ, 0x1 ;  /* 0x00000001ff007424 */ /* 0x000fc600078e00ff */
[----:B------:R-:W-:Y:S02]  /*1380*/  SEL R94, R23, R8, !P1 ;  /* 0x00000008175e7207 */ /* 0x000fe40004800000 */
[----:B------:R-:W-:-:S07]  /*1390*/  SEL R23, R8, R23, !P1 ;  /* 0x0000001708177207 */ /* 0x000fce0004800000 */
.L_x_14:
[----:B------:R-:W-:-:S08]  /*13a0*/  NOP ;  /* 0x0000000000007918 */ /* 0x000fd00000000000 */
[----:B------:R-:W2:Y:S02]  /*13b0*/  USETMAXREG.TRY_ALLOC.CTAPOOL UP0, 0xe8 ;  /* 0x000000e8000079c8 */ /* 0x000ea40008000600 */
[----:B--2---:R-:W-:-:S13]  /*13c0*/  PLOP3.LUT P0, PT, PT, PT, UP0, 0x80, 0x0 ;  /* 0x000000000000781c */ /* 0x004fda0003f0f008 */
[----:B------:R-:W-:Y:S05]  /*13d0*/  @!P0 BRA `(.L_x_14) ;  /* 0xfffffffc00f08947 */ /* 0x000fea000383ffff */
[----:B------:R-:W-:Y:S02]  /*13e0*/  ULDC.64 UR4, c[0x0][0x590] ;  /* 0x0001640000047ab9 */ /* 0x000fe40000000a00 */
[----:B------:R-:W-:Y:S02]  /*13f0*/  IMAD.U32 R106, RZ, RZ, UR4 ;  /* 0x00000004ff6a7e24 */ /* 0x000fe4000f8e00ff */
[----:B------:R-:W-:-:S03]  /*1400*/  IMAD.U32 R108, RZ, RZ, UR5 ;  /* 0x00000005ff6c7e24 */ /* 0x000fc6000f8e00ff */
[----:B------:R-:W-:-:S04]  /*1410*/  ISETP.NE.U32.AND P1, PT, R106, RZ, PT ;  /* 0x000000ff6a00720c */ /* 0x000fc80003f25070 */
[----:B------:R-:W-:-:S13]  /*1420*/  ISETP.NE.AND.EX P0, PT, R108, RZ, PT, P1 ;  /* 0x000000ff6c00720c */ /* 0x000fda0003f05310 */
[----:B------:R-:W-:Y:S05]  /*1430*/  @P0 BRA `(.L_x_17) ;  /* 0x00000000002c0947 */ /* 0x000fea0003800000 */
[----:B------:R-:W-:Y:S02]  /*1440*/  ULDC.64 UR4, c[0x0][0x588] ;  /* 0x0001620000047ab9 */ /* 0x000fe40000000a00 */
[----:B------:R-:W-:-:S04]  /*1450*/  ISETP.NE.U32.AND P0, PT, RZ, UR4, PT ;  /* 0x00000004ff007c0c */ /* 0x000fc8000bf05070 */
[----:B------:R-:W-:-:S13]  /*1460*/  ISETP.NE.AND.EX P0, PT, RZ, UR5, PT, P0 ;  /* 0x00000005ff007c0c */ /* 0x000fda000bf05300 */
[----:B------:R-:W-:Y:S05]  /*1470*/  @!P0 BRA `(.L_x_18) ;  /* 0x0000000000108947 */ /* 0x000fea0003800000 */
[----:B------:R-:W2:Y:S02]  /*1480*/  LDC.64 R92, c[0x0][0x588] ;  /* 0x00016200ff5c7b82 */ /* 0x000ea40000000a00 */
[----:B--2---:R2:W5:Y:S01]  /*1490*/  LDG.E R92, desc[UR42][R92.64] ;  /* 0x0000002a5c5c7981 */ /* 0x004562000c1e1900 */
[----:B------:R-:W-:Y:S01]  /*14a0*/  IMAD.MOV.U32 R90, RZ, RZ, 0x1 ;  /* 0x00000001ff5a7424 */ /* 0x000fe200078e00ff */
[----:B------:R-:W-:Y:S06]  /*14b0*/  BRA `(.L_x_17) ;  /* 0x00000000000c7947 */ /* 0x000fec0003800000 */
.L_x_18:
[----:B------:R-:W-:Y:S01]  /*14c0*/  ULDC UR4, c[0x0][0x580] ;  /* 0x0001600000047ab9 */ /* 0x000fe20000000800 */
[----:B------:R-:W-:Y:S02]  /*14d0*/  IMAD.MOV.U32 R90, RZ, RZ, 0x1 ;  /* 0x00000001ff5a7424 */ /* 0x000fe400078e00ff */
[----:B------:R-:W-:-:S07]  /*14e0*/  IMAD.U32 R92, RZ, RZ, UR4 ;  /* 0x00000004ff5c7e24 */ /* 0x000fce000f8e00ff */
.L_x_17:
[----:B------:R-:W-:Y:S02]  /*14f0*/  ULDC.64 UR4, c[0x0][0x5b0] ;  /* 0x00016c0000047ab9 */ /* 0x000fe40000000a00 */
[----:B------:R-:W-:-:S04]  /*1500*/  ISETP.NE.U32.AND P0, PT, RZ, UR4, PT ;  /* 0x00000004ff007c0c */ /* 0x000fc8000bf05070 */
[----:B------:R-:W-:-:S13]  /*1510*/  ISETP.NE.AND.EX P0, PT, RZ, UR5, PT, P0 ;  /* 0x00000005ff007c0c */ /* 0x000fda000bf05300 */
[----:B------:R-:W-:Y:S05]  /*1520*/  @P0 BRA `(.L_x_19) ;  /* 0x0000000000240947 */ /* 0x000fea0003800000 */
[----:B------:R-:W-:Y:S02]  /*1530*/  ULDC.64 UR4, c[0x0][0x5a8] ;  /* 0x00016a0000047ab9 */ /* 0x000fe40000000a00 */
[----:B------:R-:W-:-:S04]  /*1540*/  ISETP.NE.U32.AND P0, PT, RZ, UR4, PT ;  /* 0x00000004ff007c0c */ /* 0x000fc8000bf05070 */
[----:B------:R-:W-:-:S13]  /*1550*/  ISETP.NE.AND.EX P0, PT, RZ, UR5, PT, P0 ;  /* 0x00000005ff007c0c */ /* 0x000fda000bf05300 */
[----:B------:R-:W-:Y:S05]  /*1560*/  @!P0 BRA `(.L_x_20) ;  /* 0x00000000000c8947 */ /* 0x000fea0003800000 */
[----:B------:R-:W2:Y:S02]  /*1570*/  LDC.64 R4, c[0x0][0x5a8] ;  /* 0x00016a00ff047b82 */ /* 0x000ea40000000a00 */
[----:B--2---:R3:W5:Y:S01]  /*1580*/  LDG.E R93, desc[UR42][R4.64] ;  /* 0x0000002a045d7981 */ /* 0x004762000c1e1900 */
[----:B------:R-:W-:Y:S05]  /*1590*/  BRA `(.L_x_19) ;  /* 0x0000000000087947 */ /* 0x000fea0003800000 */
.L_x_20:
[----:B------:R-:W-:Y:S02]  /*15a0*/  ULDC UR4, c[0x0][0x5a0] ;  /* 0x0001680000047ab9 */ /* 0x000fe40000000800 */
[----:B--2---:R-:W-:-:S07]  /*15b0*/  IMAD.U32 R93, RZ, RZ, UR4 ;  /* 0x00000004ff5d7e24 */ /* 0x004fce000f8e00ff */
.L_x_19:
[----:B------:R-:W-:Y:S01]  /*15c0*/  LOP3.LUT P2, RZ, R0, 0xff, RZ, 0xc0, !PT ;  /* 0x000000ff00ff7812 */ /* 0x000fe2000784c0ff */
[----:B------:R-:W-:Y:S01]  /*15d0*/  UMOV UR39, URZ ;  /* 0x0000003f00277c82 */ /* 0x000fe20008000000 */
[----:B------:R-:W-:-:S11]  /*15e0*/  PLOP3.LUT P0, PT, PT, PT, PT, 0x80, 0x0 ;  /* 0x000000000000781c */ /* 0x000fd60003f0f070 */
[----:B------:R-:W-:Y:S05]  /*15f0*/  @!P2 BRA `(.L_x_21) ;  /* 0x0000003800dca947 */ /* 0x000fea0003800000 */
[----:B------:R-:W-:Y:S01]  /*1600*/  ULDC UR4, c[0x0][0x28c] ;  /* 0x0000a30000047ab9 */ /* 0x000fe20000000800 */
[----:B------:R-:W-:Y:S01]  /*1610*/  LOP3.LUT R98, R22, 0x1, RZ, 0xfc, !PT ;  /* 0x0000000116627812 */ /* 0x000fe200078efcff */
[----:B------:R-:W-:Y:S01]  /*1620*/  UIADD3 UR4, UR4, 0x3f, URZ ;  /* 0x0000003f04047890 */ /* 0x000fe2000fffe03f */
[----:B------:R-:W-:Y:S01]  /*1630*/  LOP3.LUT R100, R19, 0x1, RZ, 0xfc, !PT ;  /* 0x0000000113647812 */ /* 0x000fe200078efcff */
[----:B------:R-:W-:Y:S01]  /*1640*/  IMAD.MOV.U32 R91, RZ, RZ, 0x1 ;  /* 0x00000001ff5b7424 */ /* 0x000fe200078e00ff */
[----:B------:R-:W-:Y:S01]  /*1650*/  ULDC.64 UR54, c[0x0][0x198] ;  /* 0x0000660000367ab9 */ /* 0x000fe20000000a00 */
[----:B------:R-:W-:Y:S01]  /*1660*/  USHF.R.S32.HI UR5, URZ, 0x1f, UR4 ;  /* 0x0000001f3f057899 */ /* 0x000fe20008011404 */
[----:B------:R-:W-:Y:S01]  /*1670*/  UMOV UR48, URZ ;  /* 0x0000003f00307c82 */ /* 0x000fe20008000000 */
[----:B------:R-:W-:Y:S02]  /*1680*/  UMOV UR49, URZ ;  /* 0x0000003f00317c82 */ /* 0x000fe40008000000 */
[----:B------:R-:W-:Y:S01]  /*1690*/  ULEA.HI UR5, UR5, UR4, URZ, 0x6 ;  /* 0x0000000405057291 */ /* 0x000fe2000f8f303f */
[----:B------:R-:W-:Y:S01]  /*16a0*/  UMOV UR50, URZ ;  /* 0x0000003f00327c82 */ /* 0x000fe20008000000 */
[----:B------:R-:W-:-:S02]  /*16b0*/  UMOV UR39, URZ ;  /* 0x0000003f00277c82 */ /* 0x000fc40008000000 */
[----:B------:R-:W-:-:S12]  /*16c0*/  USHF.R.S32.HI UR51, URZ, 0x6, UR5 ;  /* 0x000000063f337899 */ /* 0x000fd80008011405 */
.L_x_96:
[----:B------:R-:W-:Y:S01]  /*16d0*/  LOP3.LUT R0, R18, 0x80, RZ, 0xc0, !PT ;  /* 0x0000008012007812 */ /* 0x000fe200078ec0ff */
[----:B------:R-:W4:Y:S01]  /*16e0*/  S2UR UR52, SR_CgaCtaId ;  /* 0x00000000003479c3 */ /* 0x000f220000008800 */
[----:B------:R-:W-:Y:S02]  /*16f0*/  UMOV UR53, 0x400 ;  /* 0x0000040000357882 */ /* 0x000fe40000000000 */
[----:B------:R-:W-:-:S06]  /*1700*/  SHF.R.U32.HI R0, RZ, 0x7, R0 ;  /* 0x00000007ff007819 */ /* 0x000fcc0000011600 */
[----:B-1----:R-:W1:Y:S01]  /*1710*/  SHFL.IDX PT, R0, R0, RZ, 0x1f ;  /* 0x00001fff00007589 */ /* 0x002e6200000e0000 */
[----:B----4-:R-:W-:Y:S01]  /*1720*/  ULEA UR53, UR52, UR53, 0x18 ;  /* 0x0000003534357291 */ /* 0x010fe2000f8ec03f */
[----:B-1----:R-:W-:-:S13]  /*1730*/  R2UR UR4, R0 ;  /* 0x00000000000472ca */ /* 0x002fda00000e0000 */
[----:B------:R-:W-:-:S04]  /*1740*/  ULEA.HI UR5, UR4, UR4, URZ, 0x1 ;  /* 0x0000000404057291 */ /* 0x000fc8000f8f083f */
[----:B------:R-:W-:-:S04]  /*1750*/  ULOP3.LUT UR5, UR5, 0x7fffe, URZ, 0xc0, !UPT ;  /* 0x0007fffe05057892 */ /* 0x000fc8000f8ec03f */
[----:B------:R-:W-:-:S03]  /*1760*/  UIADD3 UR5, UR4, -UR5, URZ ;  /* 0x8000000504057290 */ /* 0x000fc6000fffe03f */
[----:B------:R-:W-:Y:S01]  /*1770*/  ULDC UR4, c[0x0][0x28c] ;  /* 0x0000a30000047ab9 */ /* 0x000fe20000000800 */
[----:B------:R-:W-:Y:S01]  /*1780*/  ULEA UR5, UR5, UR53, 0xd ;  /* 0x0000003505057291 */ /* 0x000fe2000f8e683f */
[----:B------:R-:W-:-:S03]  /*1790*/  ISETP.LT.AND P0, PT, RZ, UR4, PT ;  /* 0x00000004ff007c0c */ /* 0x000fc6000bf01270 */
[----:B------:R-:W-:-:S04]  /*17a0*/  UIADD3 UR5, UR5, 0x8400, URZ ;  /* 0x0000840005057890 */ /* 0x000fc8000fffe03f */
[----:B------:R-:W-:-:S04]  /*17b0*/  USHF.R.U32.HI UR5, URZ, 0x4, UR5 ;  /* 0x000000043f057899 */ /* 0x000fc80008011605 */
[----:B------:R-:W-:Y:S02]  /*17c0*/  ULOP3.LUT UR44, UR5, 0x3fff, URZ, 0xc0, !UPT ;  /* 0x00003fff052c7892 */ /* 0x000fe4000f8ec03f */
[----:B------:R-:W-:Y:S10]  /*17d0*/  @P0 BRA `(.L_x_22) ;  /* 0x0000000000400947 */ /* 0x000ff40003800000 */
[----:B------:R-:W-:Y:S01]  /*17e0*/  MOV R0, 0x0 ;  /* 0x0000000000007802 */ /* 0x000fe20000000f00 */
[----:B------:R-:W-:Y:S01]  /*17f0*/  ULDC.64 UR4, c[0x4][0x70] ;  /* 0x01001c0000047ab9 */ /* 0x000fe20000000a00 */
[----:B------:R-:W-:Y:S01]  /*1800*/  ULDC.64 UR6, c[0x4][0x8] ;  /* 0x0100020000067ab9 */ /* 0x000fe20000000a00 */
[----:B---3--:R-:W-:Y:S01]  /*1810*/  IMAD.U32 R4, RZ, RZ, UR4 ;  /* 0x00000004ff047e24 */ /* 0x008fe2000f8e00ff */
[----:B------:R1:W3:Y:S01]  /*1820*/  LDC.64 R14, c[0x4][R0] ;  /* 0x01000000000e7b82 */ /* 0x0002e20000000a00 */
[----:B------:R-:W-:Y:S01]  /*1830*/  IMAD.U32 R5, RZ, RZ, UR5 ;  /* 0x00000005ff057e24 */ /* 0x000fe2000f8e00ff */
[----:B------:R-:W-:Y:S01]  /*1840*/  ULDC.64 UR4, c[0x4][0x78] ;  /* 0x01001e0000047ab9 */ /* 0x000fe20000000a00 */
[----:B------:R-:W-:Y:S02]  /*1850*/  IMAD.U32 R10, RZ, RZ, UR6 ;  /* 0x00000006ff0a7e24 */ /* 0x000fe4000f8e00ff */
[----:B------:R-:W-:Y:S02]  /*1860*/  IMAD.U32 R6, RZ, RZ, UR4 ;  /* 0x00000004ff067e24 */ /* 0x000fe4000f8e00ff */
[----:B------:R-:W-:-:S02]  /*1870*/  IMAD.U32 R7, RZ, RZ, UR5 ;  /* 0x00000005ff077e24 */ /* 0x000fc4000f8e00ff */
[----:B------:R-:W-:Y:S02]  /*1880*/  IMAD.U32 R11, RZ, RZ, UR7 ;  /* 0x00000007ff0b7e24 */ /* 0x000fe4000f8e00ff */
[----:B------:R-:W-:Y:S02]  /*1890*/  IMAD.MOV.U32 R8, RZ, RZ, 0x1e1 ;  /* 0x000001e1ff087424 */ /* 0x000fe400078e00ff */
[----:B------:R-:W-:Y:S02]  /*18a0*/  IMAD.MOV.U32 R12, RZ, RZ, 0x1 ;  /* 0x00000001ff0c7424 */ /* 0x000fe400078e00ff */
[----:B-1----:R-:W-:-:S07]  /*18b0*/  IMAD.MOV.U32 R13, RZ, RZ, RZ ;  /* 0x000000ffff0d7224 */ /* 0x002fce00078e00ff */
[----:B------:R-:W-:-:S07]  /*18c0*/  LEPC R20, `(.L_x_22) ;  /* 0x000000001014794e */ /* 0x000fce0000000000 */
[----:B--23-5:R-:W-:Y:S05]  /*18d0*/  CALL.ABS.NOINC R14 ;  /* 0x000000000e007343 */ /* 0x02cfea0003c00000 */
.L_x_22:
[----:B------:R-:W-:-:S13]  /*18e0*/  ISETP.NE.AND P0, PT, R98, 0x3, PT ;  /* 0x000000036200780c */ /* 0x000fda0003f05270 */
[----:B------:R-:W-:Y:S05]  /*18f0*/  @!P0 BRA `(.L_x_23) ;  /* 0x0000000000048947 */ /* 0x000fea0003800000 */
[----:B------:R-:W-:Y:S01]  /*1900*/  BPT.TRAP 0x1 ;  /* 0x000000040000795c */ /* 0x000fe20000300000 */
.L_x_23:
[----:B------:R-:W-:Y:S02]  /*1910*/  IMAD.U32 R3, RZ, RZ, UR50 ;  /* 0x00000032ff037e24 */ /* 0x000fe4000f8e00ff */
[----:B------:R-:W-:-:S03]  /*1920*/  IMAD.U32 R0, RZ, RZ, UR49 ;  /* 0x00000031ff007e24 */ /* 0x000fc6000f8e00ff */
[----:B------:R-:W-:Y:S02]  /*1930*/  LEA R3, R3, UR53, 0x3 ;  /* 0x0000003503037c11 */ /* 0x000fe4000f8e18ff */
[----:B------:R-:W-:-:S04]  /*1940*/  SHF.L.U32 R0, R0, 0x1f, RZ ;  /* 0x0000001f00007819 */ /* 0x000fc800000006ff */
[----:B------:R1:W4:Y:S01]  /*1950*/  SYNCS.PHASECHK.TRANS64.TRYWAIT P1, [R3+URZ], R0 ;  /* 0x00000000030075a7 */ /* 0x000322000802017f */
[----:B------:R-:W-:Y:S05]  /*1960*/  @!P0 BRA `(.L_x_24) ;  /* 0x0000000000048947 */ /* 0x000fea0003800000 */
[----:B------:R-:W-:Y:S01]  /*1970*/  BPT.TRAP 0x1 ;  /* 0x000000040000795c */ /* 0x000fe20000300000 */
.L_x_24:
[----:B----4-:R-:W-:Y:S05]  /*1980*/  @P1 BRA `(.L_x_25) ;  /* 0x0000000000081947 */ /* 0x010fea0003800000 */
[----:B------:R-:W4:Y:S02]  /*1990*/  SYNCS.PHASECHK.TRANS64.TRYWAIT P1, [R3+URZ], R0 ;  /* 0x00000000030075a7 */ /* 0x000f24000802017f */
[----:B----4-:R-:W-:Y:S05]  /*19a0*/  @!P1 BRA `(.L_x_26) ;  /* 0x00000060007c9947 */ /* 0x010fea0003800000 */
.L_x_25:
[----:B------:R-:W-:-:S04]  /*19b0*/  UISETP.LT.AND UP0, UPT, UR51, 0x1, UPT ;  /* 0x000000013300788c */ /* 0x000fc8000bf01270 */
[----:B------:R-:W-:-:S06]  /*19c0*/  USEL UR4, UR51, 0x1, UP0 ;  /* 0x0000000133047887 */ /* 0x000fcc0008000000 */
[----:B-1--4-:R-:W-:Y:S01]  /*19d0*/  IMAD.U32 R0, RZ, RZ, UR4 ;  /* 0x00000004ff007e24 */ /* 0x012fe2000f8e00ff */
[----:B------:R-:W-:Y:S05]  /*19e0*/  WARPSYNC.ALL ;  /* 0x0000000000007948 */ /* 0x000fea0003800000 */
[----:B------:R-:W-:-:S04]  /*19f0*/  IADD3 R0, -R0, UR51, RZ ;  /* 0x0000003300007c10 */ /* 0x000fc8000fffe1ff */
[----:B------:R-:W-:Y:S01]  /*1a00*/  ISETP.GE.AND P1, PT, R0, 0x1, PT ;  /* 0x000000010000780c */ /* 0x000fe20003f26270 */
[----:B------:R-:W-:Y:S01]  /*1a10*/  UIADD3 UR4, UR53, 0x28400, URZ ;  /* 0x0002840035047890 */ /* 0x000fe2000fffe03f */
[----:B------:R-:W-:Y:S01]  /*1a20*/  WARPGROUP.ARRIVE ;  /* 0x00000000000079c5 */ /* 0x000fe20000000000 */
[----:B------:R-:W-:Y:S02]  /*1a30*/  ULOP3.LUT UR8, UR44, 0x10000, URZ, 0xfc, !UPT ;  /* 0x000100002c087892 */ /* 0x000fe4000f8efc3f */
[----:B------:R-:W-:Y:S02]  /*1a40*/  USHF.R.U32.HI UR4, URZ, 0x4, UR4 ;  /* 0x000000043f047899 */ /* 0x000fe40008011604 */
[----:B------:R-:W-:Y:S02]  /*1a50*/  ULEA UR11, UR50, UR8, 0xb ;  /* 0x00000008320b7291 */ /* 0x000fe4000f8e583f */
[----:B------:R-:W-:Y:S01]  /*1a60*/  ULOP3.LUT UR4, UR4, 0x3fff, URZ, 0xc0, !UPT ;  /* 0x00003fff04047892 */ /* 0x000fe2000f8ec03f */
[----:B------:R-:W-:Y:S01]  /*1a70*/  UMOV UR5, 0x40000040 ;  /* 0x4000004000057882 */ /* 0x000fe20000000000 */
[----:B------:R-:W-:-:S02]  /*1a80*/  UMOV UR7, 0x40000040 ;  /* 0x4000004000077882 */ /* 0x000fc40000000000 */
[----:B------:R-:W-:Y:S02]  /*1a90*/  ULOP3.LUT UR9, UR4, 0x10000, URZ, 0xfc, !UPT ;  /* 0x0001000004097892 */ /* 0x000fe4000f8efc3f */
[----:B------:R-:W-:Y:S02]  /*1aa0*/  UIADD3 UR12, UR11, 0x400, URZ ;  /* 0x000004000b0c7890 */ /* 0x000fe4000fffe03f */
[----:B------:R-:W-:Y:S01]  /*1ab0*/  ULEA UR10, UR50, UR9, 0x9 ;  /* 0x00000009320a7291 */ /* 0x000fe2000f8e483f */
[----:B------:R-:W-:-:S06]  /*1ac0*/  UMOV UR4, UR11 ;  /* 0x0000000b00047c82 */ /* 0x000fcc0008000000 */
[----:B------:R-:W-:Y:S02]  /*1ad0*/  UMOV UR6, UR10 ;  /* 0x0000000a00067c82 */ /* 0x000fe40008000000 */
[----:B------:R-:W-:Y:S01]  /*1ae0*/  HGMMA.64x64x16.F32.BF16 R56, gdesc[UR4], RZ, !UPT, gsb0 ;  /* 0x00e00000043879f0 */ /* 0x000fe2000c0018ff */
[----:B------:R-:W-:Y:S01]  /*1af0*/  UMOV UR4, UR12 ;  /* 0x0000000c00047c82 */ /* 0x000fe20008000000 */
[----:B------:R-:W-:Y:S01]  /*1b00*/  UMOV UR5, 0x40000040 ;  /* 0x4000004000057882 */ /* 0x000fe20000000000 */
[----:B------:R-:W-:Y:S01]  /*1b10*/  UIADD3 UR12, UR11, 0x402, URZ ;  /* 0x000004020b0c7890 */ /* 0x000fe2000fffe03f */
[----:B------:R-:W-:Y:S02]  /*1b20*/  WARPGROUP.DEPBAR.LE gsb0, 0x0 ;  /* 0x00008000000079c5 */ /* 0x000fe40000010000 */
[----:B------:R-:W-:-:S06]  /*1b30*/  WARPGROUP.ARRIVE ;  /* 0x00000000000079c5 */ /* 0x000fcc0000000000 */
[----:B------:R-:W-:Y:S01]  /*1b40*/  HGMMA.64x64x16.F32.BF16 R24, gdesc[UR4], RZ, !UPT, gsb0 ;  /* 0x00e00000041879f0 */ /* 0x000fe2000c0018ff */
[----:B------:R-:W-:Y:S02]  /*1b50*/  UIADD3 UR4, UR11, 0x2, URZ ;  /* 0x000000020b047890 */ /* 0x000fe4000fffe03f */
[----:B------:R-:W-:Y:S01]  /*1b60*/  UIADD3 UR6, UR10, 0x2, URZ ;  /* 0x000000020a067890 */ /* 0x000fe2000fffe03f */
[----:B------:R-:W-:Y:S01]  /*1b70*/  UMOV UR5, 0x40000040 ;  /* 0x4000004000057882 */ /* 0x000fe20000000000 */
[----:B------:R-:W-:Y:S01]  /*1b80*/  UMOV UR7, 0x40000040 ;  /* 0x4000004000077882 */ /* 0x000fe20000000000 */
[----:B------:R-:W-:Y:S02]  /*1b90*/  WARPGROUP.DEPBAR.LE gsb0, 0x0 ;  /* 0x00008000000079c5 */ /* 0x000fe40000010000 */
[----:B------:R-:W-:-:S06]  /*1ba0*/  WARPGROUP.ARRIVE ;  /* 0x00000000000079c5 */ /* 0x000fcc0000000000 */
[----:B------:R-:W-:Y:S01]  /*1bb0*/  HGMMA.64x64x16.F32.BF16 R56, gdesc[UR4], R56, gsb0 ;  /* 0x00e00000043879f0 */ /* 0x000fe20008001838 */
[----:B------:R-:W-:Y:S01]  /*1bc0*/  UMOV UR4, UR12 ;  /* 0x0000000c00047c82 */ /* 0x000fe20008000000 */
[----:B------:R-:W-:Y:S01]  /*1bd0*/  UMOV UR5, 0x40000040 ;  /* 0x4000004000057882 */ /* 0x000fe20000000000 */
[----:B------:R-:W-:Y:S01]  /*1be0*/  UIADD3 UR12, UR11, 0x404, URZ ;  /* 0x000004040b0c7890 */ /* 0x000fe2000fffe03f */
[----:B------:R-:W-:Y:S02]  /*1bf0*/  WARPGROUP.DEPBAR.LE gsb0, 0x0 ;  /* 0x00008000000079c5 */ /* 0x000fe40000010000 */
[----:B------:R-:W-:-:S06]  /*1c00*/  WARPGROUP.ARRIVE ;  /* 0x00000000000079c5 */ /* 0x000fcc0000000000 */
[----:B------:R-:W-:Y:S01]  /*1c10*/  HGMMA.64x64x16.F32.BF16 R24, gdesc[UR4], R24, gsb0 ;  /* 0x00e00000041879f0 */ /* 0x000fe20008001818 */
        /* <DEDUP_REMOVED lines=9> */
[----:B------:R-:W-:Y:S02]  /*1cb0*/  WARPGROUP.DEPBAR.LE gsb0, 0x0 ;  /* 0x00008000000079c5 */ /* 0x000fe40000010000 */
[----:B------:R-:W-:-:S06]  /*1cc0*/  WARPGROUP.ARRIVE ;  /* 0x00000000000079c5 */ /* 0x000fcc0000000000 */
[----:B------:R-:W-:Y:S01]  /*1cd0*/  HGMMA.64x64x16.F32.BF16 R24, gdesc[UR4], R24, gsb0 ;  /* 0x00e00000041879f0 */ /* 0x000fe20008001818 */
[----:B------:R-:W-:Y:S02]  /*1ce0*/  UIADD3 UR4, UR11, 0x6, URZ ;  /* 0x000000060b047890 */ /* 0x000fe4000fffe03f */
[----:B------:R-:W-:Y:S01]  /*1cf0*/  UIADD3 UR6, UR10, 0x6, URZ ;  /* 0x000000060a067890 */ /* 0x000fe2000fffe03f */
[----:B------:R-:W-:Y:S01]  /*1d00*/  UMOV UR5, 0x40000040 ;  /* 0x4000004000057882 */ /* 0x000fe20000000000 */
[----:B------:R-:W-:Y:S01]  /*1d10*/  UMOV UR7, 0x40000040 ;  /* 0x4000004000077882 */ /* 0x000fe20000000000 */
[----:B------:R-:W-:Y:S01]  /*1d20*/  UIADD3 UR11, UR11, 0x406, URZ ;  /* 0x000004060b0b7890 */ /* 0x000fe2000fffe03f */
[----:B------:R-:W-:Y:S02]  /*1d30*/  WARPGROUP.DEPBAR.LE gsb0, 0x0 ;  /* 0x00008000000079c5 */ /* 0x000fe40000010000 */
[----:B------:R-:W-:-:S06]  /*1d40*/  WARPGROUP.ARRIVE ;  /* 0x00000000000079c5 */ /* 0x000fcc0000000000 */
[----:B------:R-:W-:Y:S01]  /*1d50*/  HGMMA.64x64x16.F32.BF16 R56, gdesc[UR4], R56, gsb0 ;  /* 0x00e00000043879f0 */ /* 0x000fe20008001838 */
[----:B------:R-:W-:Y:S01]  /*1d60*/  UMOV UR4, UR11 ;  /* 0x0000000b00047c82 */ /* 0x000fe20008000000 */
[----:B------:R-:W-:Y:S01]  /*1d70*/  UMOV UR5, 0x40000040 ;  /* 0x4000004000057882 */ /* 0x000fe20000000000 */
[----:B------:R-:W-:Y:S02]  /*1d80*/  WARPGROUP.DEPBAR.LE gsb0, 0x0 ;  /* 0x00008000000079c5 */ /* 0x000fe40000010000 */
[----:B------:R-:W-:-:S06]  /*1d90*/  WARPGROUP.ARRIVE ;  /* 0x00000000000079c5 */ /* 0x000fcc0000000000 */
[----:B------:R-:W-:Y:S03]  /*1da0*/  HGMMA.64x64x16.F32.BF16 R24, gdesc[UR4], R24, gsb0 ;  /* 0x00e00000041879f0 */ /* 0x000fe60008001818 */
[----:B------:R-:W-:Y:S02]  /*1db0*/  WARPGROUP.DEPBAR.LE gsb0, 0x0 ;  /* 0x00008000000079c5 */ /* 0x000fe40000010000 */
[----:B------:R-:W-:Y:S05]  /*1dc0*/  @!P1 BRA `(.L_x_27) ;  /* 0x0000000400709947 */ /* 0x000fea0003800000 */
[----:B------:R-:W-:Y:S02]  /*1dd0*/  UIADD3 UR10, UR50, 0x1, URZ ;  /* 0x00000001320a7890 */ /* 0x000fe4000fffe03f */
[----:B------:R-:W-:Y:S02]  /*1de0*/  IMAD.U32 R3, RZ, RZ, UR50 ;  /* 0x00000032ff037e24 */ /* 0x000fe4000f8e00ff */
[----:B------:R-:W-:-:S04]  /*1df0*/  UISETP.NE.AND UP0, UPT, UR10, 0x4, UPT ;  /* 0x000000040a00788c */ /* 0x000fc8000bf05270 */
[----:B------:R-:W-:Y:S02]  /*1e00*/  USEL UR4, URZ, 0x1, UP0 ;  /* 0x000000013f047887 */ /* 0x000fe40008000000 */
[----:B------:R-:W-:Y:S02]  /*1e10*/  USEL UR10, UR10, URZ, UP0 ;  /* 0x0000003f0a0a7287 */ /* 0x000fe40008000000 */
[----:B------:R-:W-:-:S06]  /*1e20*/  ULOP3.LUT UR4, UR49, UR4, URZ, 0x3c, !UPT ;  /* 0x0000000431047292 */ /* 0x000fcc000f8e3c3f */
[----:B------:R-:W-:-:S07]  /*1e30*/  IMAD.U32 R6, RZ, RZ, UR4 ;  /* 0x00000004ff067e24 */ /* 0x000fce000f8e00ff */
.L_x_34:
[----:B------:R-:W-:Y:S05]  /*1e40*/  @!P0 BRA `(.L_x_28) ;  /* 0x0000000000048947 */ /* 0x000fea0003800000 */
[----:B------:R-:W-:Y:S01]  /*1e50*/  BPT.TRAP 0x1 ;  /* 0x000000040000795c */ /* 0x000fe20000300000 */
.L_x_28:
[----:B------:R-:W-:Y:S01]  /*1e60*/  ULEA UR4, UR10, UR53, 0x3 ;  /* 0x000000350a047291 */ /* 0x000fe2000f8e183f */
[----:B---3--:R-:W-:-:S08]  /*1e70*/  SHF.L.U32 R4, R6, 0x1f, RZ ;  /* 0x0000001f06047819 */ /* 0x008fd000000006ff */
[----:B------:R1:W3:Y:S01]  /*1e80*/  SYNCS.PHASECHK.TRANS64.TRYWAIT P1, [UR4], R4 ;  /* 0x00000004ff0075a7 */ /* 0x0002e20008020144 */
[----:B------:R-:W-:Y:S05]  /*1e90*/  @!P0 BRA `(.L_x_29) ;  /* 0x0000000000048947 */ /* 0x000fea0003800000 */
[----:B------:R-:W-:Y:S01]  /*1ea0*/  BPT.TRAP 0x1 ;  /* 0x000000040000795c */ /* 0x000fe20000300000 */
.L_x_29:
[----:B---3--:R-:W-:Y:S05]  /*1eb0*/  @P1 BRA `(.L_x_30) ;  /* 0x0000000000081947 */ /* 0x008fea0003800000 */
[----:B------:R-:W3:Y:S02]  /*1ec0*/  SYNCS.PHASECHK.TRANS64.TRYWAIT P1, [UR4], R4 ;  /* 0x00000004ff0075a7 */ /* 0x000ee40008020144 */
[----:B---3--:R-:W-:Y:S05]  /*1ed0*/  @!P1 BRA `(.L_x_31) ;  /* 0x0000005c00449947 */ /* 0x008fea0003800000 */
.L_x_30:
[----:B------:R-:W-:Y:S01]  /*1ee0*/  ULEA UR11, UR10, UR9, 0x9 ;  /* 0x000000090a0b7291 */ /* 0x000fe2000f8e483f */
[----:B------:R-:W-:Y:S01]  /*1ef0*/  WARPGROUP.ARRIVE ;  /* 0x00000000000079c5 */ /* 0x000fe20000000000 */
[----:B------:R-:W-:Y:S01]  /*1f00*/  ULEA UR12, UR10, UR8, 0xb ;  /* 0x000000080a0c7291 */ /* 0x000fe2000f8e583f */
[----:B------:R-:W-:Y:S01]  /*1f10*/  UMOV UR7, 0x40000040 ;  /* 0x4000004000077882 */ /* 0x000fe20000000000 */
[----:B------:R-:W-:Y:S02]  /*1f20*/  UMOV UR5, 0x40000040 ;  /* 0x4000004000057882 */ /* 0x000fe40000000000 */
[----:B------:R-:W-:Y:S01]  /*1f30*/  UIADD3 UR13, UR12, 0x400, URZ ;  /* 0x000004000c0d7890 */ /* 0x000fe2000fffe03f */
[----:B------:R-:W-:Y:S02]  /*1f40*/  UMOV UR6, UR11 ;  /* 0x0000000b00067c82 */ /* 0x000fe40008000000 */
[----:B------:R-:W-:Y:S02]  /*1f50*/  UMOV UR4, UR12 ;  /* 0x0000000c00047c82 */ /* 0x000fe40008000000 */
[----:B------:R-:W-:Y:S01]  /*1f60*/  HGMMA.64x64x16.F32.BF16 R56, gdesc[UR4], R56, gsb0 ;  /* 0x00e00000043879f0 */ /* 0x000fe20008001838 */
[----:B------:R-:W-:Y:S01]  /*1f70*/  UMOV UR5, 0x40000040 ;  /* 0x4000004000057882 */ /* 0x000fe20000000000 */
[----:B------:R-:W-:Y:S01]  /*1f80*/  UMOV UR4, UR13 ;  /* 0x0000000d00047c82 */ /* 0x000fe20008000000 */
[----:B------:R-:W-:Y:S01]  /*1f90*/  UIADD3 UR13, UR12, 0x402, URZ ;  /* 0x000004020c0d7890 */ /* 0x000fe2000fffe03f */
[----:B------:R-:W-:-:S02]  /*1fa0*/  WARPGROUP.DEPBAR.LE gsb0, 0x0 ;  /* 0x00008000000079c5 */ /* 0x000fc40000010000 */
        /* <DEDUP_REMOVED lines=42> */
[----:B------:R-:W-:Y:S01]  /*2250*/  BPT.TRAP 0x1 ;  /* 0x000000040000795c */ /* 0x000fe20000300000 */
.L_x_32:
[----:B------:R-:W-:-:S13]  /*2260*/  ISETP.NE.AND P1, PT, R89, RZ, PT ;  /* 0x000000ff5900720c */ /* 0x000fda0003f25270 */
[----:B-1-3--:R-:W-:-:S05]  /*2270*/  @P1 LEA R4, R3, UR53, 0x3 ;  /* 0x0000003503041c11 */ /* 0x00afca000f8e18ff */
[----:B------:R-:W-:-:S05]  /*2280*/  @P1 VIADD R5, R4, 0x20 ;  /* 0x0000002004051836 */ /* 0x000fca0000000000 */
[----:B------:R-:W-:-:S04]  /*2290*/  @P1 PRMT R5, R88, 0x654, R5 ;  /* 0x0000065458051816 */ /* 0x000fc80000000005 */
[----:B------:R1:W-:Y:S01]  /*22a0*/  @P1 SYNCS.ARRIVE.TRANS64.RED.A1T0 RZ, [R5+URZ], RZ ;  /* 0x000000ff05ff19a7 */ /* 0x0003e2000810043f */
[----:B------:R-:W-:-:S13]  /*22b0*/  ISETP.GT.U32.AND P1, PT, R22, 0x1, PT ;  /* 0x000000011600780c */ /* 0x000fda0003f24070 */
[----:B-1----:R-:W-:Y:S05]  /*22c0*/  @P1 BRA `(.L_x_33) ;  /* 0x0000000000041947 */ /* 0x002fea0003800000 */
[----:B------:R-:W-:Y:S01]  /*22d0*/  BPT.TRAP 0x1 ;  /* 0x000000040000795c */ /* 0x000fe20000300000 */
.L_x_33:
[----:B------:R-:W-:Y:S01]  /*22e0*/  UIADD3 UR10, UR10, 0x1, URZ ;  /* 0x000000010a0a7890 */ /* 0x000fe2000fffe03f */
[C---:B------:R-:W-:Y:S01]  /*22f0*/  ISETP.GT.AND P2, PT, R0.reuse, 0x1, PT ;  /* 0x000000010000780c */ /* 0x040fe20003f44270 */
[----:B------:R-:W-:Y:S02]  /*2300*/  VIADD R3, R3, 0x1 ;  /* 0x0000000103037836 */ /* 0x000fe40000000000 */
[----:B------:R-:W-:Y:S01]  /*2310*/  UISETP.NE.AND UP0, UPT, UR10, 0x4, UPT ;  /* 0x000000040a00788c */ /* 0x000fe2000bf05270 */
[----:B------:R-:W-:Y:S02]  /*2320*/  VIADD R0, R0, 0xffffffff ;  /* 0xffffffff00007836 */ /* 0x000fe40000000000 */
[C---:B------:R-:W-:Y:S01]  /*2330*/  ISETP.NE.AND P1, PT, R3.reuse, 0x4, PT ;  /* 0x000000040300780c */ /* 0x040fe20003f25270 */
[----:B------:R-:W-:Y:S02]  /*2340*/  USEL UR4, URZ, 0x1, UP0 ;  /* 0x000000013f047887 */ /* 0x000fe40008000000 */
[----:B------:R-:W-:Y:S01]  /*2350*/  USEL UR10, UR10, URZ, UP0 ;  /* 0x0000003f0a0a7287 */ /* 0x000fe20008000000 */
[----:B------:R-:W-:-:S03]  /*2360*/  SEL R3, R3, RZ, P1 ;  /* 0x000000ff03037207 */ /* 0x000fc60000800000 */
[----:B------:R-:W-:Y:S01]  /*2370*/  LOP3.LUT R6, R6, UR4, RZ, 0x3c, !PT ;  /* 0x0000000406067c12 */ /* 0x000fe2000f8e3cff */
[----:B------:R-:W-:Y:S07]  /*2380*/  @P2 BRA `(.L_x_34) ;  /* 0xfffffff800ac2947 */ /* 0x000fee000383ffff */
.L_x_27:
[----:B------:R-:W1:Y:S02]  /*2390*/  LDC R0, c[0x0][0x28c] ;  /* 0x0000a300ff007b82 */ /* 0x000e640000000800 */
[----:B-1----:R-:W-:-:S13]  /*23a0*/  ISETP.GE.AND P1, PT, R0, 0x1, PT ;  /* 0x000000010000780c */ /* 0x002fda0003f26270 */
[----:B------:R-:W-:Y:S05]  /*23b0*/  @!P1 BRA `(.L_x_35) ;  /* 0x0000000000449947 */ /* 0x000fea0003800000 */
[----:B------:R-:W-:Y:S05]  /*23c0*/  @!P0 BRA `(.L_x_36) ;  /* 0x0000000000048947 */ /* 0x000fea0003800000 */
[----:B------:R-:W-:Y:S01]  /*23d0*/  BPT.TRAP 0x1 ;  /* 0x000000040000795c */ /* 0x000fe20000300000 */
.L_x_36:
[----:B------:R-:W-:Y:S01]  /*23e0*/  ISETP.NE.AND P0, PT, R89, RZ, PT ;  /* 0x000000ff5900720c */ /* 0x000fe20003f05270 */
[----:B------:R-:W-:Y:S01]  /*23f0*/  UISETP.LT.AND UP1, UPT, UR51, 0x1, UPT ;  /* 0x000000013300788c */ /* 0x000fe2000bf21270 */
[----:B------:R-:W-:-:S11]  /*2400*/  IMAD.U32 R3, RZ, RZ, UR53 ;  /* 0x00000035ff037e24 */ /* 0x000fd6000f8e00ff */
[----:B------:R-:W-:-:S05]  /*2410*/  VOTEU.ANY UP0, P0 ;  /* 0x00000000003f7886 */ /* 0x000fca0000000100 */
[----:B------:R-:W-:-:S04]  /*2420*/  @UP0 USEL UR4, UR51, 0x1, UP1 ;  /* 0x0000000133040887 */ /* 0x000fc80008800000 */
[----:B------:R-:W-:-:S06]  /*2430*/  @UP0 UIADD3 UR4, UR50, UR51, -UR4 ;  /* 0x0000003332040290 */ /* 0x000fcc000fffe804 */
[----:B------:R-:W-:-:S04]  /*2440*/  IMAD.U32 R0, RZ, RZ, UR4 ;  /* 0x00000004ff007e24 */ /* 0x000fc8000f8e00ff */
[----:B------:R-:W-:-:S05]  /*2450*/  @P0 IMAD.SHL.U32 R0, R0, 0x8, RZ ;  /* 0x0000000800000824 */ /* 0x000fca00078e00ff */
[----:B------:R-:W-:-:S04]  /*2460*/  @P0 LOP3.LUT R0, R0, 0x18, RZ, 0xc0, !PT ;  /* 0x0000001800000812 */ /* 0x000fc800078ec0ff */
[----:B------:R-:W-:-:S04]  /*2470*/  @P0 IADD3 R3, R3, 0x20, R0 ;  /* 0x0000002003030810 */ /* 0x000fc80007ffe000 */
[----:B------:R-:W-:-:S04]  /*2480*/  @P0 PRMT R3, R88, 0x654, R3 ;  /* 0x0000065458030816 */ /* 0x000fc80000000003 */
[----:B------:R1:W-:Y:S01]  /*2490*/  @P0 SYNCS.ARRIVE.TRANS64.RED.A1T0 RZ, [R3+URZ], RZ ;  /* 0x000000ff03ff09a7 */ /* 0x0003e2000810043f */
[----:B------:R-:W-:-:S13]  /*24a0*/  ISETP.GT.U32.AND P0, PT, R22, 0x1, PT ;  /* 0x000000011600780c */ /* 0x000fda0003f04070 */
[----:B-1----:R-:W-:Y:S05]  /*24b0*/  @P0 BRA `(.L_x_35) ;  /* 0x0000000000040947 */ /* 0x002fea0003800000 */
[----:B------:R-:W-:Y:S01]  /*24c0*/  BPT.TRAP 0x1 ;  /* 0x000000040000795c */ /* 0x000fe20000300000 */
.L_x_35:
[----:B------:R-:W-:Y:S01]  /*24d0*/  UIADD3 UR4, UR53, 0x200, URZ ;  /* 0x0000020035047890 */ /* 0x000fe2000fffe03f */
[----:B------:R-:W-:Y:S02]  /*24e0*/  R2UR UR46, R23 ;  /* 0x00000000172e72ca */ /* 0x000fe400000e0000 */
[----:B------:R-:W-:Y:S01]  /*24f0*/  R2UR UR45, R94 ;  /* 0x000000005e2d72ca */ /* 0x000fe200000e0000 */
[----:B------:R-:W-:-:S06]  /*2500*/  ULOP3.LUT UP0, URZ, UR4, 0x1bf, URZ, 0xc0, !UPT ;  /* 0x000001bf043f7892 */ /* 0x000fcc000f80c03f */
[----:B------:R-:W-:-:S04]  /*2510*/  PLOP3.LUT P0, PT, PT, PT, UP0, 0x80, 0x0 ;  /* 0x000000000000781c */ /* 0x000fc80003f0f008 */
[----:B------:R-:W-:Y:S02]  /*2520*/  USHF.L.U32 UR46, UR46, 0x8, URZ ;  /* 0x000000082e2e7899 */ /* 0x000fe4000800063f */
[----:B------:R-:W-:-:S07]  /*2530*/  USHF.L.U32 UR45, UR45, 0x6, URZ ;  /* 0x000000062d2d7899 */ /* 0x000fce000800063f */
[----:B------:R-:W-:Y:S05]  /*2540*/  @!P0 BRA `(.L_x_37) ;  /* 0x00000000007c8947 */ /* 0x000fea0003800000 */
        /* <DEDUP_REMOVED lines=16> */
.L_x_38:
[----:B------:R1:W2:Y:S01]  /*2650*/  LDC.64 R14, c[0x4][R23] ;  /* 0x01000000170e7b82 */ /* 0x0002a20000000a00 */
[----:B------:R-:W-:Y:S01]  /*2660*/  ULDC.64 UR4, c[0x4][0x80] ;  /* 0x0100200000047ab9 */ /* 0x000fe20000000a00 */
[----:B------:R-:W-:Y:S01]  /*2670*/  ULDC.64 UR6, c[0x4][0x10] ;  /* 0x0100040000067ab9 */ /* 0x000fe20000000a00 */
[----:B------:R-:W-:Y:S02]  /*2680*/  IMAD.U32 R4, RZ, RZ, UR4 ;  /* 0x00000004ff047e24 */ /* 0x000fe4000f8e00ff */
        /* <DEDUP_REMOVED lines=10> */
[----:B--2---:R-:W-:Y:S05]  /*2730*/  CALL.ABS.NOINC R14 ;  /* 0x000000000e007343 */ /* 0x004fea0003c00000 */
.L_x_37:
[----:B------:R-:W-:Y:S02]  /*2740*/  ULDC.64 UR4, c[0x0][0x590] ;  /* 0x0001640000047ab9 */ /* 0x000fe40000000a00 */
[----:B------:R-:W-:Y:S02]  /*2750*/  IMAD.U32 R106, RZ, RZ, UR4 ;  /* 0x00000004ff6a7e24 */ /* 0x000fe4000f8e00ff */
[----:B------:R-:W-:-:S03]  /*2760*/  IMAD.U32 R108, RZ, RZ, UR5 ;  /* 0x00000005ff6c7e24 */ /* 0x000fc6000f8e00ff */
[----:B------:R-:W-:-:S04]  /*2770*/  ISETP.NE.U32.AND P0, PT, R106, RZ, PT ;  /* 0x000000ff6a00720c */ /* 0x000fc80003f05070 */
[----:B------:R-:W-:-:S13]  /*2780*/  ISETP.NE.AND.EX P0, PT, R108, RZ, PT, P0 ;  /* 0x000000ff6c00720c */ /* 0x000fda0003f05300 */
[----:B------:R-:W-:Y:S05]  /*2790*/  @!P0 BRA `(.L_x_39) ;  /* 0x0000000000348947 */ /* 0x000fea0003800000 */
[----:B------:R-:W-:Y:S02]  /*27a0*/  ULDC.64 UR4, c[0x0][0x588] ;  /* 0x0001620000047ab9 */ /* 0x000fe40000000a00 */
[----:B------:R-:W-:-:S04]  /*27b0*/  ISETP.NE.U32.AND P1, PT, RZ, UR4, PT ;  /* 0x00000004ff007c0c */ /* 0x000fc8000bf25070 */
[----:B------:R-:W-:-:S13]  /*27c0*/  ISETP.NE.AND.EX P1, PT, RZ, UR5, PT, P1 ;  /* 0x00000005ff007c0c */ /* 0x000fda000bf25310 */
[----:B------:R-:W-:Y:S05]  /*27d0*/  @!P1 BRA `(.L_x_40) ;  /* 0x0000000000189947 */ /* 0x000fea0003800000 */
[----:B---3--:R-:W1:Y:S01]  /*27e0*/  LDC.64 R4, c[0x0][0x588] ;  /* 0x00016200ff047b82 */ /* 0x008e620000000a00 */
[----:B------:R-:W-:-:S04]  /*27f0*/  IMAD R3, R106, UR47, RZ ;  /* 0x0000002f6a037c24 */ /* 0x000fc8000f8e02ff */
[----:B-1----:R-:W-:-:S05]  /*2800*/  IMAD.WIDE R4, R3, 0x4, R4 ;  /* 0x0000000403047825 */ /* 0x002fca00078e0204 */
[----:B-----5:R1:W5:Y:S01]  /*2810*/  LDG.E R92, desc[UR42][R4.64] ;  /* 0x0000002a045c7981 */ /* 0x020362000c1e1900 */
[----:B------:R-:W-:Y:S01]  /*2820*/  IMAD.MOV.U32 R90, RZ, RZ, 0x1 ;  /* 0x00000001ff5a7424 */ /* 0x000fe200078e00ff */
[----:B------:R-:W-:Y:S06]  /*2830*/  BRA `(.L_x_39) ;  /* 0x00000000000c7947 */ /* 0x000fec0003800000 */
.L_x_40:
[----:B------:R-:W-:Y:S01]  /*2840*/  ULDC UR4, c[0x0][0x580] ;  /* 0x0001600000047ab9 */ /* 0x000fe20000000800 */
[----:B------:R-:W-:Y:S02]  /*2850*/  IMAD.MOV.U32 R90, RZ, RZ, 0x1 ;  /* 0x00000001ff5a7424 */ /* 0x000fe400078e00ff */
[----:B-----5:R-:W-:-:S07]  /*2860*/  IMAD.U32 R92, RZ, RZ, UR4 ;  /* 0x00000004ff5c7e24 */ /* 0x020fce000f8e00ff */
.L_x_39:
[----:B------:R-:W4:Y:S02]  /*2870*/  LDC.64 R6, c[0x0][0x5b0] ;  /* 0x00016c00ff067b82 */ /* 0x000f240000000a00 */
[----:B----4-:R-:W-:-:S04]  /*2880*/  ISETP.NE.U32.AND P1, PT, R6, RZ, PT ;  /* 0x000000ff0600720c */ /* 0x010fc80003f25070 */
[----:B------:R-:W-:-:S13]  /*2890*/  ISETP.NE.AND.EX P1, PT, R7, RZ, PT, P1 ;  /* 0x000000ff0700720c */ /* 0x000fda0003f25310 */
[----:B------:R-:W-:Y:S05]  /*28a0*/  @!P1 BRA `(.L_x_41) ;  /* 0x00000000002c9947 */ /* 0x000fea0003800000 */
[----:B------:R-:W-:Y:S02]  /*28b0*/  ULDC.64 UR4, c[0x0][0x5a8] ;  /* 0x00016a0000047ab9 */ /* 0x000fe40000000a00 */
[----:B------:R-:W-:-:S04]  /*28c0*/  ISETP.NE.U32.AND P1, PT, RZ, UR4, PT ;  /* 0x00000004ff007c0c */ /* 0x000fc8000bf25070 */
[----:B------:R-:W-:-:S13]  /*28d0*/  ISETP.NE.AND.EX P1, PT, RZ, UR5, PT, P1 ;  /* 0x00000005ff007c0c */ /* 0x000fda000bf25310 */
[----:B------:R-:W-:Y:S05]  /*28e0*/  @!P1 BRA `(.L_x_42) ;  /* 0x0000000000149947 */ /* 0x000fea0003800000 */
[----:B-1-3--:R-:W1:Y:S01]  /*28f0*/  LDC.64 R4, c[0x0][0x5a8] ;  /* 0x00016a00ff047b82 */ /* 0x00ae620000000a00 */
[----:B------:R-:W-:-:S04]  /*2900*/  IMAD R3, R6, UR47, RZ ;  /* 0x0000002f06037c24 */ /* 0x000fc8000f8e02ff */
[----:B-1----:R-:W-:-:S05]  /*2910*/  IMAD.WIDE R4, R3, 0x4, R4 ;  /* 0x0000000403047825 */ /* 0x002fca00078e0204 */
[----:B--2--5:R4:W5:Y:S01]  /*2920*/  LDG.E R93, desc[UR42][R4.64] ;  /* 0x0000002a045d7981 */ /* 0x024962000c1e1900 */
[----:B------:R-:W-:Y:S05]  /*2930*/  BRA `(.L_x_41) ;  /* 0x0000000000087947 */ /* 0x000fea0003800000 */
.L_x_42:
[----:B------:R-:W-:Y:S02]  /*2940*/  ULDC UR4, c[0x0][0x5a0] ;  /* 0x0001680000047ab9 */ /* 0x000fe40000000800 */
[----:B--2--5:R-:W-:-:S07]  /*2950*/  IMAD.U32 R93, RZ, RZ, UR4 ;  /* 0x00000004ff5d7e24 */ /* 0x024fce000f8e00ff */
.L_x_41:
[----:B------:R-:W-:Y:S01]  /*2960*/  ULDC.64 UR4, c[0x0][0x588] ;  /* 0x0001620000047ab9 */ /* 0x000fe20000000a00 */
[----:B------:R-:W-:Y:S01]  /*2970*/  ISETP.NE.U32.AND P1, PT, R106, RZ, PT ;  /* 0x000000ff6a00720c */ /* 0x000fe20003f25070 */
[----:B------:R-:W-:Y:S02]  /*2980*/  UISETP.NE.U32.AND UP0, UPT, UR4, URZ, UPT ;  /* 0x0000003f0400728c */ /* 0x000fe4000bf05070 */
[----:B------:R-:W-:Y:S01]  /*2990*/  ISETP.NE.U32.AND P3, PT, RZ, UR4, PT ;  /* 0x00000004ff007c0c */ /* 0x000fe2000bf65070 */
[----:B------:R-:W-:Y:S01]  /*29a0*/  IMAD.MOV.U32 R3, RZ, RZ, 0x1 ;  /* 0x00000001ff037424 */ /* 0x000fe200078e00ff */
[----:B------:R-:W-:Y:S01]  /*29b0*/  ISETP.NE.AND.EX P4, PT, R108, RZ, PT, P1 ;  /* 0x000000ff6c00720c */ /* 0x000fe20003f85310 */
[----:B------:R-:W-:Y:S02]  /*29c0*/  UISETP.NE.AND.EX UP0, UPT, UR5, URZ, UPT, UP0 ;  /* 0x0000003f0500728c */ /* 0x000fe4000bf05300 */
[----:B------:R-:W-:Y:S01]  /*29d0*/  ISETP.NE.AND.EX P3, PT, RZ, UR5, PT, P3 ;  /* 0x00000005ff007c0c */ /* 0x000fe2000bf65330 */
[----:B------:R-:W-:-:S03]  /*29e0*/  IMAD.MOV.U32 R0, RZ, RZ, 0x1 ;  /* 0x00000001ff007424 */ /* 0x000fc600078e00ff */
[----:B------:R-:W-:-:S04]  /*29f0*/  PLOP3.LUT P2, PT, PT, PT, UP0, 0x80, 0x0 ;  /* 0x000000000000781c */ /* 0x000fc80003f4f008 */
[----:B------:R-:W-:-:S05]  /*2a00*/  PLOP3.LUT P2, PT, P2, PT, PT, 0x8, 0x0 ;  /* 0x000000000000781c */ /* 0x000fca000174e170 */
[----:B------:R-:W-:Y:S08]  /*2a10*/  @P3 BRA P4, `(.L_x_43) ;  /* 0x0000000000283947 */ /* 0x000ff00002000000 */
[----:B------:R-:W-:Y:S04]  /*2a20*/  BSSY B0, `(.L_x_44) ;  /* 0x0000008000007945 */ /* 0x000fe80003800000 */
[----:B------:R-:W-:Y:S05]  /*2a30*/  @!P0 BRA `(.L_x_45) ;  /* 0x0000000000148947 */ /* 0x000fea0003800000 */
[----:B------:R-:W-:Y:S02]  /*2a40*/  LOP3.LUT P4, RZ, R90, 0xff, RZ, 0xc0, !PT ;  /* 0x000000ff5aff7812 */ /* 0x000fe4000788c0ff */
[----:B------:R-:W-:-:S11]  /*2a50*/  PLOP3.LUT P3, PT, P2, PT, PT, 0x80, 0x0 ;  /* 0x000000000000781c */ /* 0x000fd6000176f070 */
[----:B------:R-:W-:Y:S05]  /*2a60*/  @!P4 BRA `(.L_x_46) ;  /* 0x00000000000cc947 */ /* 0x000fea0003800000 */
[----:B-----5:R-:W-:Y:S01]  /*2a70*/  FSETP.EQ.AND P3, PT, R92, RZ, PT ;  /* 0x000000ff5c00720b */ /* 0x020fe20003f62000 */
[----:B------:R-:W-:-:S12]  /*2a80*/  BRA `(.L_x_46) ;  /* 0x0000000000047947 */ /* 0x000fd80003800000 */
.L_x_45:
[----:B-----5:R-:W-:-:S13]  /*2a90*/  FSETP.EQ.AND P3, PT, R92, RZ, PT ;  /* 0x000000ff5c00720b */ /* 0x020fda0003f62000 */
.L_x_46:
[----:B------:R-:W-:Y:S05]  /*2aa0*/  BSYNC B0 ;  /* 0x0000000000007941 */ /* 0x000fea0003800000 */
.L_x_44:
[----:B------:R-:W-:-:S07]  /*2ab0*/  SEL R3, RZ, 0x1, P3 ;  /* 0x00000001ff037807 */ /* 0x000fce0001800000 */
.L_x_43:
[----:B------:R-:W-:Y:S04]  /*2ac0*/  BSSY B0, `(.L_x_47) ;  /* 0x0000007000007945 */ /* 0x000fe80003800000 */
[----:B------:R-:W-:Y:S05]  /*2ad0*/  @!P0 BRA `(.L_x_48) ;  /* 0x0000000000108947 */ /* 0x000fea0003800000 */
[----:B------:R-:W-:-:S13]  /*2ae0*/  LOP3.LUT P0, RZ, R90, 0xff, RZ, 0xc0, !PT ;  /* 0x000000ff5aff7812 */ /* 0x000fda000780c0ff */
[----:B------:R-:W-:Y:S05]  /*2af0*/  @!P0 BRA `(.L_x_49) ;  /* 0x00000000000c8947 */ /* 0x000fea0003800000 */
[----:B-----5:R-:W-:Y:S01]  /*2b00*/  FSETP.EQ.AND P2, PT, R92, RZ, PT ;  /* 0x000000ff5c00720b */ /* 0x020fe20003f42000 */
[----:B------:R-:W-:-:S12]  /*2b10*/  BRA `(.L_x_49) ;  /* 0x0000000000047947 */ /* 0x000fd80003800000 */
.L_x_48:
[----:B-----5:R-:W-:-:S13]  /*2b20*/  FSETP.EQ.AND P2, PT, R92, RZ, PT ;  /* 0x000000ff5c00720b */ /* 0x020fda0003f42000 */
.L_x_49:
[----:B------:R-:W-:Y:S05]  /*2b30*/  BSYNC B0 ;  /* 0x0000000000007941 */ /* 0x000fea0003800000 */
.L_x_47:
[----:B-1-34-:R-:W-:Y:S01]  /*2b40*/  PRMT R4, R3, 0x9910, RZ ;  /* 0x0000991003047816 */ /* 0x01afe200000000ff */
[----:B------:R-:W-:Y:S01]  /*2b50*/  BSSY B0, `(.L_x_50) ;  /* 0x000002a000007945 */ /* 0x000fe20003800000 */
[----:B------:R-:W-:Y:S01]  /*2b60*/  LOP3.LUT R91, R91, 0x1, RZ, 0x3c, !PT ;  /* 0x000000015b5b7812 */ /* 0x000fe200078e3cff */
[----:B------:R-:W-:Y:S01]  /*2b70*/  IMAD.MOV.U32 R3, RZ, RZ, RZ ;  /* 0x000000ffff037224 */ /* 0x000fe200078e00ff */
[----:B------:R-:W-:Y:S02]  /*2b80*/  ISETP.NE.AND P0, PT, R4, RZ, PT ;  /* 0x000000ff0400720c */ /* 0x000fe40003f05270 */
[----:B------:R-:W-:Y:S02]  /*2b90*/  CS2R R6, SRZ ;  /* 0x0000000000067805 */ /* 0x000fe4000001ff00 */
[----:B------:R-:W-:Y:S02]  /*2ba0*/  CS2R R4, SRZ ;  /* 0x0000000000047805 */ /* 0x000fe4000001ff00 */
[----:B------:R-:W-:-:S02]  /*2bb0*/  CS2R R10, SRZ ;  /* 0x00000000000a7805 */ /* 0x000fc4000001ff00 */
[----:B------:R-:W-:-:S05]  /*2bc0*/  CS2R R8, SRZ ;  /* 0x0000000000087805 */ /* 0x000fca000001ff00 */
[----:B------:R-:W-:Y:S05]  /*2bd0*/  @!P0 BRA `(.L_x_51) ;  /* 0x0000000000848947 */ /* 0x000fea0003800000 */
[----:B------:R-:W-:-:S13]  /*2be0*/  ISETP.NE.AND P3, PT, R100, 0x3, PT ;  /* 0x000000036400780c */ /* 0x000fda0003f65270 */
[----:B------:R-:W-:Y:S05]  /*2bf0*/  @!P3 BRA `(.L_x_52) ;  /* 0x000000000004b947 */ /* 0x000fea0003800000 */
[----:B------:R-:W-:Y:S01]  /*2c00*/  BPT.TRAP 0x1 ;  /* 0x000000040000795c */ /* 0x000fe20000300000 */
.L_x_52:
[----:B------:R-:W-:Y:S01]  /*2c10*/  SHF.L.U32 R4, R91, 0x1f, RZ ;  /* 0x0000001f5b047819 */ /* 0x000fe200000006ff */
[----:B------:R-:W-:Y:S01]  /*2c20*/  BSSY B1, `(.L_x_53) ;  /* 0x0000005000017945 */ /* 0x000fe20003800000 */
[----:B------:R-:W-:Y:S02]  /*2c30*/  IMAD.MOV.U32 R3, RZ, RZ, 0x1 ;  /* 0x00000001ff037424 */ /* 0x000fe400078e00ff */
[----:B------:R-:W1:Y:S01]  /*2c40*/  SYNCS.PHASECHK.TRANS64.TRYWAIT P3, [UR53+0x40], R4 ;  /* 0x00004004ff0075a7 */ /* 0x000e620008060175 */
[----:B------:R-:W-:Y:S01]  /*2c50*/  IMAD.MOV.U32 R6, RZ, RZ, RZ ;  /* 0x000000ffff067224 */ /* 0x000fe200078e00ff */
[----:B-1----:R-:W-:Y:S06]  /*2c60*/  @!P3 BRA `(.L_x_54) ;  /* 0x0000004c00f8b947 */ /* 0x002fec0003800000 */
.L_x_169:
[----:B------:R-:W-:Y:S05]  /*2c70*/  BSYNC B1 ;  /* 0x0000000000017941 */ /* 0x000fea0003800000 */
.L_x_53:
[----:B-1----:R-:W-:Y:S02]  /*2c80*/  CS2R R4, SRZ ;  /* 0x0000000000047805 */ /* 0x002fe4000001ff00 */
[----:B------:R-:W-:Y:S02]  /*2c90*/  CS2R R10, SRZ ;  /* 0x00000000000a7805 */ /* 0x000fe4000001ff00 */
[----:B------:R-:W-:Y:S01]  /*2ca0*/  CS2R R8, SRZ ;  /* 0x0000000000087805 */ /* 0x000fe2000001ff00 */
[----:B------:R-:W-:Y:S06]  /*2cb0*/  @P2 BRA `(.L_x_51) ;  /* 0x00000000004c2947 */ /* 0x000fec0003800000 */
[C---:B------:R-:W-:Y:S01]  /*2cc0*/  IMAD.SHL.U32 R4, R18.reuse, 0x10, RZ ;  /* 0x0000001012047824 */ /* 0x040fe200078e00ff */
[----:B------:R-:W-:Y:S01]  /*2cd0*/  SHF.R.U32.HI R7, RZ, 0x1, R18 ;  /* 0x00000001ff077819 */ /* 0x000fe20000011612 */
[C---:B------:R-:W-:Y:S01]  /*2ce0*/  IMAD.SHL.U32 R5, R18.reuse, 0x20, RZ ;  /* 0x0000002012057824 */ /* 0x040fe200078e00ff */
[C---:B------:R-:W-:Y:S01]  /*2cf0*/  LOP3.LUT P3, RZ, R18.reuse, 0x4, RZ, 0xc0, !PT ;  /* 0x0000000412ff7812 */ /* 0x040fe2000786c0ff */
[----:B------:R-:W-:Y:S01]  /*2d00*/  IMAD.SHL.U32 R9, R18, 0x4, RZ ;  /* 0x0000000412097824 */ /* 0x000fe200078e00ff */
[----:B------:R-:W-:Y:S01]  /*2d10*/  LOP3.LUT R4, R4, 0xe00, RZ, 0xc0, !PT ;  /* 0x00000e0004047812 */ /* 0x000fe200078ec0ff */
[----:B------:R-:W-:Y:S05]  /*2d20*/  WARPSYNC.ALL ;  /* 0x0000000000007948 */ /* 0x000fea0003800000 */
[----:B------:R-:W-:-:S02]  /*2d30*/  LOP3.LUT R6, R5, 0xc0, RZ, 0xc0, !PT ;  /* 0x000000c005067812 */ /* 0x000fc400078ec0ff */
[----:B------:R-:W-:Y:S02]  /*2d40*/  LOP3.LUT R4, R4, 0x20, R5, 0xf8, !PT ;  /* 0x0000002004047812 */ /* 0x000fe400078ef805 */
[----:B------:R-:W-:Y:S02]  /*2d50*/  LOP3.LUT R6, R6, 0x8, R7, 0xf8, !PT ;  /* 0x0000000806067812 */ /* 0x000fe400078ef807 */
[----:B------:R-:W-:Y:S02]  /*2d60*/  LOP3.LUT R4, R4, 0x100, R5, 0xf8, !PT ;  /* 0x0000010004047812 */ /* 0x000fe400078ef805 */
[----:B------:R-:W-:-:S04]  /*2d70*/  LOP3.LUT R9, R6, 0x18, R9, 0x78, !PT ;  /* 0x0000001806097812 */ /* 0x000fc800078e7809 */
[----:B------:R-:W-:-:S04]  /*2d80*/  LOP3.LUT R4, R4, R9, RZ, 0xfc, !PT ;  /* 0x0000000904047212 */ /* 0x000fc800078efcff */
[----:B------:R-:W-:-:S05]  /*2d90*/  LEA R8, R4, UR53, 0x1 ;  /* 0x0000003504087c11 */ /* 0x000fca000f8e08ff */
[C---:B------:R-:W-:Y:S02]  /*2da0*/  VIADD R5, R8.reuse, 0x200 ;  /* 0x0000020008057836 */ /* 0x040fe40000000000 */
[----:B------:R-:W-:Y:S02]  /*2db0*/  VIADD R4, R8, 0x220 ;  /* 0x0000022008047836 */ /* 0x000fe40000000000 */
[----:B------:R-:W-:Y:S01]  /*2dc0*/  @P3 VIADD R4, R5, 0xffffffe0 ;  /* 0xffffffe005043836 */ /* 0x000fe20000000000 */
[----:B------:R-:W1:Y:S05]  /*2dd0*/  LDSM.16.M88.4 R8, [R8+0x200] ;  /* 0x000200000808783b */ /* 0x000e6a0000000200 */
[----:B------:R-:W3:Y:S02]  /*2de0*/  LDSM.16.M88.4 R4, [R4] ;  /* 0x000000000404783b */ /* 0x000ee40000000200 */
.L_x_51:
[----:B------:R-:W-:Y:S05]  /*2df0*/  BSYNC B0 ;  /* 0x0000000000007941 */ /* 0x000fea0003800000 */
.L_x_50:
[C---:B------:R-:W-:Y:S01]  /*2e00*/  IMAD.SHL.U32 R99, R18.reuse, 0x20, RZ ;  /* 0x0000002012637824 */ /* 0x040fe200078e00ff */
[----:B------:R-:W-:Y:S01]  /*2e10*/  SHF.R.U32.HI R15, RZ, 0x1, R18 ;  /* 0x00000001ff0f7819 */ /* 0x000fe20000011612 */
[----:B------:R-:W-:Y:S01]  /*2e20*/  IMAD.SHL.U32 R12, R18, 0x10, RZ ;  /* 0x00000010120c7824 */ /* 0x000fe200078e00ff */
[----:B-1----:R-:W-:Y:S01]  /*2e30*/  LOP3.LUT R95, R10, 0xffff0000, RZ, 0xc0, !PT ;  /* 0xffff00000a5f7812 */ /* 0x002fe200078ec0ff */
[----:B------:R-:W-:Y:S01]  /*2e40*/  IMAD.SHL.U32 R101, R18, 0x4, RZ ;  /* 0x0000000412657824 */ /* 0x000fe200078e00ff */
[----:B------:R-:W-:Y:S01]  /*2e50*/  LOP3.LUT R14, R99, 0xc0, RZ, 0xc0, !PT ;  /* 0x000000c0630e7812 */ /* 0x000fe200078ec0ff */
[----:B------:R-:W-:Y:S01]  /*2e60*/  IMAD.U32 R21, R9, 0x10000, RZ ;  /* 0x0001000009157824 */ /* 0x000fe200078e00ff */
[----:B------:R-:W-:Y:S01]  /*2e70*/  LOP3.LUT R12, R12, 0xe00, RZ, 0xc0, !PT ;  /* 0x00000e000c0c7812 */ /* 0x000fe200078ec0ff */
[----:B------:R-:W-:Y:S01]  /*2e80*/  IMAD.U32 R23, R10, 0x10000, RZ ;  /* 0x000100000a177824 */ /* 0x000fe200078e00ff */
[----:B------:R-:W-:Y:S01]  /*2e90*/  LOP3.LUT R14, R14, 0x8, R15, 0xf8, !PT ;  /* 0x000000080e0e7812 */ /* 0x000fe200078ef80f */
[----:B------:R-:W-:Y:S01]  /*2ea0*/  IMAD.U32 R97, R11, 0x10000, RZ ;  /* 0x000100000b617824 */ /* 0x000fe200078e00ff */
[----:B------:R-:W-:Y:S01]  /*2eb0*/  LOP3.LUT R15, R8, 0xffff0000, RZ, 0xc0, !PT ;  /* 0xffff0000080f7812 */ /* 0x000fe200078ec0ff */
[----:B-----5:R-:W-:Y:S01]  /*2ec0*/  FMUL R96, R92, R95 ;  /* 0x0000005f5c607220 */ /* 0x020fe20000400000 */
[----:B------:R-:W-:Y:S01]  /*2ed0*/  LOP3.LUT R9, R9, 0xffff0000, RZ, 0xc0, !PT ;  /* 0xffff000009097812 */ /* 0x000fe200078ec0ff */
[----:B---3--:R-:W-:Y:S01]  /*2ee0*/  IMAD.U32 R103, R5, 0x10000, RZ ;  /* 0x0001000005677824 */ /* 0x008fe200078e00ff */
[----:B------:R-:W-:Y:S01]  /*2ef0*/  LOP3.LUT R12, R12, 0x20, R99, 0xf8, !PT ;  /* 0x000000200c0c7812 */ /* 0x000fe200078ef863 */
[----:B------:R-:W-:Y:S01]  /*2f00*/  IMAD.U32 R107, R6, 0x10000, RZ ;  /* 0x00010000066b7824 */ /* 0x000fe200078e00ff */
[----:B------:R-:W-:Y:S01]  /*2f10*/  LOP3.LUT R115, R14, 0x18, R101, 0x78, !PT ;  /* 0x000000180e737812 */ /* 0x000fe200078e7865 */
[C---:B------:R-:W-:Y:S01]  /*2f20*/  FMUL R14, R92.reuse, R15 ;  /* 0x0000000f5c0e7220 */ /* 0x040fe20000400000 */
[----:B------:R-:W-:Y:S01]  /*2f30*/  LOP3.LUT R11, R11, 0xffff0000, RZ, 0xc0, !PT ;  /* 0xffff00000b0b7812 */ /* 0x000fe200078ec0ff */
[C---:B------:R-:W-:Y:S01]  /*2f40*/  FMUL R15, R92.reuse, R21 ;  /* 0x000000155c0f7220 */ /* 0x040fe20000400000 */
[----:B------:R-:W-:Y:S01]  /*2f50*/  FMUL R94, R92, R9 ;  /* 0x000000095c5e7220 */ /* 0x000fe20000400000 */
[----:B------:R-:W-:Y:S01]  /*2f60*/  LOP3.LUT R12, R12, 0x100, R99, 0xf8, !PT ;  /* 0x000001000c0c7812 */ /* 0x000fe200078ef863 */
[----:B------:R-:W-:Y:S01]  /*2f70*/  FMUL R21, R92, R23 ;  /* 0x000000175c157220 */ /* 0x000fe20000400000 */
[C---:B------:R-:W-:Y:S01]  /*2f80*/  LOP3.LUT R101, R4.reuse, 0xffff0000, RZ, 0xc0, !PT ;  /* 0xffff000004657812 */ /* 0x040fe200078ec0ff */
[----:B------:R-:W-:Y:S01]  /*2f90*/  IMAD.U32 R99, R4, 0x10000, RZ ;  /* 0x0001000004637824 */ /* 0x000fe200078e00ff */
[----:B------:R-:W-:Y:S01]  /*2fa0*/  LOP3.LUT R4, R18, 0xff, RZ, 0xc0, !PT ;  /* 0x000000ff12047812 */ /* 0x000fe200078ec0ff */
[----:B------:R-:W-:Y:S01]  /*2fb0*/  FMUL R97, R92, R97 ;  /* 0x000000615c617220 */ /* 0x000fe20000400000 */
[----:B------:R-:W-:Y:S01]  /*2fc0*/  LOP3.LUT R105, R5, 0xffff0000, RZ, 0xc0, !PT ;  /* 0xffff000005697812 */ /* 0x000fe200078ec0ff */
[C---:B------:R-:W-:Y:S01]  /*2fd0*/  FFMA R5, R93.reuse, R58, R15 ;  /* 0x0000003a5d057223 */ /* 0x040fe2000000000f */
[----:B------:R-:W-:Y:S01]  /*2fe0*/  LOP3.LUT R109, R6, 0xffff0000, RZ, 0xc0, !PT ;  /* 0xffff0000066d7812 */ /* 0x000fe200078ec0ff */
[C---:B------:R-:W-:Y:S01]  /*2ff0*/  FFMA R6, R93.reuse, R59, R94 ;  /* 0x0000003b5d067223 */ /* 0x040fe2000000005e */
[----:B------:R-:W-:Y:S01]  /*3000*/  FMUL R102, R92, R11 ;  /* 0x0000000b5c667220 */ /* 0x000fe20000400000 */
[C---:B------:R-:W-:Y:S01]  /*3010*/  FFMA R60, R93.reuse, R60, R21 ;  /* 0x0000003c5d3c7223 */ /* 0x040fe20000000015 */
[----:B------:R-:W-:Y:S01]  /*3020*/  FFMA R61, R93, R61, R96 ;  /* 0x0000003d5d3d7223 */ /* 0x000fe20000000060 */
[----:B------:R-:W-:Y:S01]  /*3030*/  IMAD.U32 R13, R8, 0x10000, RZ ;  /* 0x00010000080d7824 */ /* 0x000fe200078e00ff */
[C---:B------:R-:W-:Y:S01]  /*3040*/  LOP3.LUT R113, R7.reuse, 0xffff0000, RZ, 0xc0, !PT ;  /* 0xffff000007717812 */ /* 0x040fe200078ec0ff */
[C---:B------:R-:W-:Y:S01]  /*3050*/  FMUL R99, R92.reuse, R99 ;  /* 0x000000635c637220 */ /* 0x040fe20000400000 */
[----:B------:R-:W-:Y:S01]  /*3060*/  FMUL R104, R92, R101 ;  /* 0x000000655c687220 */ /* 0x000fe20000400000 */
[----:B------:R-:W-:Y:S01]  /*3070*/  IMAD.U32 R111, R7, 0x10000, RZ ;  /* 0x00010000076f7824 */ /* 0x000fe200078e00ff */
[----:B------:R-:W-:Y:S01]  /*3080*/  LOP3.LUT R115, R12, R115, RZ, 0xfc, !PT ;  /* 0x000000730c737212 */ /* 0x000fe200078efcff */
[----:B------:R-:W-:-:S02]  /*3090*/  VIADD R4, R4, 0x1f ;  /* 0x0000001f04047836 */ /* 0x000fc40000000000 */
[C---:B------:R-:W-:Y:S01]  /*30a0*/  FFMA R7, R93.reuse, R62, R97 ;  /* 0x0000003e5d077223 */ /* 0x040fe20000000061 */
[C---:B------:R-:W-:Y:S01]  /*30b0*/  FFMA R8, R93.reuse, R63, R102 ;  /* 0x0000003f5d087223 */ /* 0x040fe20000000066 */
[----:B------:R-:W-:Y:S01]  /*30c0*/  F2FP.BF16.F32.PACK_AB R5, R6, R5 ;  /* 0x000000050605723e */ /* 0x000fe200000010ff */
[C---:B------:R-:W-:Y:S01]  /*30d0*/  FMUL R12, R92.reuse, R13 ;  /* 0x0000000d5c0c7220 */ /* 0x040fe20000400000 */
[C---:B------:R-:W-:Y:S01]  /*30e0*/  FFMA R64, R93.reuse, R64, R99 ;  /* 0x000000405d407223 */ /* 0x040fe20000000063 */
[----:B------:R-:W-:Y:S01]  /*30f0*/  FFMA R65, R93, R65, R104 ;  /* 0x000000415d417223 */ /* 0x000fe20000000068 */
[----:B------:R-:W-:Y:S01]  /*3100*/  F2FP.BF16.F32.PACK_AB R6, R61, R60 ;  /* 0x0000003c3d06723e */ /* 0x000fe200000010ff */
[----:B------:R-:W-:Y:S02]  /*3110*/  IMAD.MOV.U32 R20, RZ, RZ, 0x20 ;  /* 0x00000020ff147424 */ /* 0x000fe400078e00ff */
[C---:B------:R-:W-:Y:S01]  /*3120*/  FMUL R103, R92.reuse, R103 ;  /* 0x000000675c677220 */ /* 0x040fe20000400000 */
[----:B------:R-:W-:Y:S01]  /*3130*/  FMUL R58, R92, R105 ;  /* 0x000000695c3a7220 */ /* 0x000fe20000400000 */
[----:B------:R-:W-:Y:S01]  /*3140*/  LOP3.LUT P4, RZ, R18, 0x4, RZ, 0xc0, !PT ;  /* 0x0000000412ff7812 */ /* 0x000fe2000788c0ff */
[C---:B------:R-:W-:Y:S01]  /*3150*/  FMUL R107, R92.reuse, R107 ;  /* 0x0000006b5c6b7220 */ /* 0x040fe20000400000 */
[C---:B------:R-:W-:Y:S01]  /*3160*/  FMUL R60, R92.reuse, R109 ;  /* 0x0000006d5c3c7220 */ /* 0x040fe20000400000 */
[C---:B------:R-:W-:Y:S01]  /*3170*/  FMUL R111, R92.reuse, R111 ;  /* 0x0000006f5c6f7220 */ /* 0x040fe20000400000 */
[----:B------:R-:W-:Y:S01]  /*3180*/  FMUL R62, R92, R113 ;  /* 0x000000715c3e7220 */ /* 0x000fe20000400000 */
[----:B------:R-:W-:Y:S01]  /*3190*/  LEA R13, R115, UR53, 0x1 ;  /* 0x00000035730d7c11 */ /* 0x000fe2000f8e08ff */
[C---:B------:R-:W-:Y:S01]  /*31a0*/  FFMA R57, R93.reuse, R57, R14 ;  /* 0x000000395d397223 */ /* 0x040fe2000000000e */
[----:B------:R-:W-:Y:S01]  /*31b0*/  ISETP.GT.U32.AND P3, PT, R4, 0x3e, PT ;  /* 0x0000003e0400780c */ /* 0x000fe20003f64070 */
[C---:B------:R-:W-:Y:S01]  /*31c0*/  FFMA R4, R93.reuse, R56, R12 ;  /* 0x000000385d047223 */ /* 0x040fe2000000000c */
[----:B------:R-:W-:Y:S01]  /*31d0*/  F2FP.BF16.F32.PACK_AB R7, R8, R7 ;  /* 0x000000070807723e */ /* 0x000fe200000010ff */
[C---:B------:R-:W-:Y:S01]  /*31e0*/  FFMA R9, R93.reuse, R66, R103 ;  /* 0x000000425d097223 */ /* 0x040fe20000000067 */
[----:B------:R-:W-:Y:S01]  /*31f0*/  FFMA R10, R93, R67, R58 ;  /* 0x000000435d0a7223 */ /* 0x000fe2000000003a */
[----:B------:R-:W-:Y:S01]  /*3200*/  F2FP.BF16.F32.PACK_AB R8, R65, R64 ;  /* 0x000000404108723e */ /* 0x000fe200000010ff */
[C---:B------:R-:W-:Y:S01]  /*3210*/  FFMA R68, R93.reuse, R68, R107 ;  /* 0x000000445d447223 */ /* 0x040fe2000000006b */
[C---:B------:R-:W-:Y:S01]  /*3220*/  FFMA R69, R93.reuse, R69, R60 ;  /* 0x000000455d457223 */ /* 0x040fe2000000003c */
[C---:B------:R-:W-:Y:S01]  /*3230*/  FFMA R11, R93.reuse, R70, R111 ;  /* 0x000000465d0b7223 */ /* 0x040fe2000000006f */
[----:B------:R-:W-:Y:S01]  /*3240*/  FFMA R56, R93, R71, R62 ;  /* 0x000000475d387223 */ /* 0x000fe2000000003e */
[----:B------:R-:W-:Y:S01]  /*3250*/  SEL R20, R20, 0xffffffe0, !P4 ;  /* 0xffffffe014147807 */ /* 0x000fe20006000000 */
[----:B------:R-:W-:Y:S01]  /*3260*/  VIADD R64, R13, 0x200 ;  /* 0x000002000d407836 */ /* 0x000fe20000000000 */
[----:B------:R-:W-:Y:S01]  /*3270*/  F2FP.BF16.F32.PACK_AB R4, R57, R4 ;  /* 0x000000043904723e */ /* 0x000fe200000010ff */
[----:B------:R-:W-:Y:S05]  /*3280*/  WARPSYNC.ALL ;  /* 0x0000000000007948 */ /* 0x000fea0003800000 */
[----:B------:R-:W-:Y:S01]  /*3290*/  F2FP.BF16.F32.PACK_AB R9, R10, R9 ;  /* 0x000000090a09723e */ /* 0x000fe200000010ff */
[----:B------:R-:W-:Y:S01]  /*32a0*/  IMAD.IADD R23, R64, 0x1, R20 ;  /* 0x0000000140177824 */ /* 0x000fe200078e0214 */
[----:B------:R-:W-:Y:S01]  /*32b0*/  F2FP.BF16.F32.PACK_AB R10, R69, R68 ;  /* 0x00000044450a723e */ /* 0x000fe200000010ff */
[----:B------:R1:W-:Y:S01]  /*32c0*/  STSM.16.M88.4 [R13+0x200], R4 ;  /* 0x000200040d007844 */ /* 0x0003e20000000200 */
[----:B------:R-:W-:Y:S01]  /*32d0*/  F2FP.BF16.F32.PACK_AB R11, R56, R11 ;  /* 0x0000000b380b723e */ /* 0x000fe200000010ff */
[----:B------:R-:W-:Y:S04]  /*32e0*/  BSSY B0, `(.L_x_55) ;  /* 0x0000010000007945 */ /* 0x000fe80003800000 */
[----:B------:R1:W-:Y:S01]  /*32f0*/  STSM.16.M88.4 [R23], R8 ;  /* 0x0000000817007844 */ /* 0x0003e20000000200 */
[----:B------:R-:W-:Y:S01]  /*3300*/  @!PT LDS RZ, [RZ] ;  /* 0x00000000fffff984 */ /* 0x000fe20000000800 */
[----:B------:R-:W-:Y:S01]  /*3310*/  @!PT LDS RZ, [RZ] ;  /* 0x00000000fffff984 */ /* 0x000fe20000000800 */
[----:B------:R-:W-:Y:S01]  /*3320*/  @!PT LDS RZ, [RZ] ;  /* 0x00000000fffff984 */ /* 0x000fe20000000800 */
[----:B------:R-:W-:Y:S01]  /*3330*/  @!PT LDS RZ, [RZ] ;  /* 0x00000000fffff984 */ /* 0x000fe20000000800 */
[----:B------:R3:W-:Y:S06]  /*3340*/  MEMBAR.ALL.CTA ;  /* 0x0000000000007992 */ /* 0x0007ec0000008000 */
[----:B---3--:R-:W3:Y:S02]  /*3350*/  FENCE.VIEW.ASYNC.S ;  /* 0x00000000000073c6 */ /* 0x008ee40000000000 */
[----:B---3--:R-:W-:Y:S06]  /*3360*/  BAR.SYNC.DEFER_BLOCKING 0x1, 0x100 ;  /* 0x0044000000007b1d */ /* 0x008fec0000010000 */
[----:B------:R-:W-:Y:S05]  /*3370*/  @P3 BRA `(.L_x_56) ;  /* 0x0000000000183947 */ /* 0x000fea0003800000 */
[----:B------:R-:W-:Y:S02]  /*3380*/  UIADD3 UR4, UP0, UR54, 0x4f0, URZ ;  /* 0x000004f036047890 */ /* 0x000fe4000ff1e03f */
[----:B------:R-:W-:Y:S02]  /*3390*/  UIADD3 UR44, UR53, 0x200, URZ ;  /* 0x00000200352c7890 */ /* 0x000fe4000fffe03f */
[----:B------:R-:W-:-:S09]  /*33a0*/  UIADD3.X UR5, URZ, UR55, URZ, UP0, !UPT ;  /* 0x000000373f057290 */ /* 0x000fd200087fe43f */
[----:B------:R3:W-:Y:S01]  /*33b0*/  UTMASTG.3D [UR44], [UR4] ;  /* 0x0000002c040073b5 */ /* 0x0007e20008010000 */
[----:B------:R0:W-:Y:S01]  /*33c0*/  UTMACMDFLUSH ;  /* 0x00000000000079b7 */ /* 0x0001e20000000000 */
[----:B---3--:R-:W-:-:S04]  /*33d0*/  DEPBAR.LE SB0, 0x1 ;  /* 0x000080400000791a */ /* 0x008fc80000000000 */
.L_x_56:
[----:B------:R-:W-:Y:S05]  /*33e0*/  BSYNC B0 ;  /* 0x0000000000007941 */ /* 0x000fea0003800000 */
.L_x_55:
[----:B------:R-:W-:Y:S01]  /*33f0*/  BAR.SYNC.DEFER_BLOCKING 0x1, 0x100 ;  /* 0x0044000000007b1d */ /* 0x000fe20000010000 */
[----:B------:R-:W-:-:S13]  /*3400*/  ISETP.NE.AND P5, PT, RZ, UR48, PT ;  /* 0x00000030ff007c0c */ /* 0x000fda000bfa5270 */
[----:B------:R-:W-:Y:S05]  /*3410*/  @!P5 BRA `(.L_x_57) ;  /* 0x000000000034d947 */ /* 0x000fea0003800000 */
[----:B------:R-:W-:Y:S04]  /*3420*/  BSSY B0, `(.L_x_58) ;  /* 0x0000009000007945 */ /* 0x000fe80003800000 */
[----:B------:R-:W-:Y:S05]  /*3430*/  @!P0 BRA `(.L_x_59) ;  /* 0x00000000001c8947 */ /* 0x000fea0003800000 */
[----:B------:R-:W-:-:S13]  /*3440*/  ISETP.NE.AND P5, PT, R100, 0x3, PT ;  /* 0x000000036400780c */ /* 0x000fda0003fa5270 */
[----:B------:R-:W-:Y:S05]  /*3450*/  @!P5 BRA `(.L_x_60) ;  /* 0x000000000004d947 */ /* 0x000fea0003800000 */
[----:B------:R-:W-:Y:S01]  /*3460*/  BPT.TRAP 0x1 ;  /* 0x000000040000795c */ /* 0x000fe20000300000 */
.L_x_60:
[----:B------:R-:W-:-:S04]  /*3470*/  ULEA UR4, UR39, UR53, 0x3 ;  /* 0x0000003527047291 */ /* 0x000fc8000f8e183f */
[----:B------:R-:W-:-:S04]  /*3480*/  UIADD3 UR4, UR4, 0x60, URZ ;  /* 0x0000006004047890 */ /* 0x000fc8000fffe03f */
[----:B------:R-:W-:-:S09]  /*3490*/  UPRMT UR4, UR52, 0x654, UR4 ;  /* 0x0000065434047896 */ /* 0x000fd20008000004 */
[----:B------:R-:W-:Y:S03]  /*34a0*/  SYNCS.ARRIVE.TRANS64.RED.A1T0 RZ, [UR4], RZ ;  /* 0x000000ffffff79a7 */ /* 0x000fe60008100404 */
.L_x_59:
[----:B------:R-:W-:Y:S05]  /*34b0*/  BSYNC B0 ;  /* 0x0000000000007941 */ /* 0x000fea0003800000 */
.L_x_58:
[----:B------:R-:W-:-:S04]  /*34c0*/  UIADD3 UR39, UR39, 0x1, URZ ;  /* 0x0000000127277890 */ /* 0x000fc8000fffe03f */
[----:B------:R-:W-:-:S04]  /*34d0*/  UISETP.NE.AND UP0, UPT, UR39, 0x4, UPT ;  /* 0x000000042700788c */ /* 0x000fc8000bf05270 */
[----:B------:R-:W-:-:S12]  /*34e0*/  USEL UR39, UR39, URZ, UP0 ;  /* 0x0000003f27277287 */ /* 0x000fd80008000000 */
.L_x_57:
[----:B------:R-:W-:Y:S04]  /*34f0*/  BSSY B0, `(.L_x_61) ;  /* 0x0000033000007945 */ /* 0x000fe80003800000 */
[----:B------:R-:W-:Y:S05]  /*3500*/  @!P0 BRA `(.L_x_62) ;  /* 0x0000000000c48947 */ /* 0x000fea0003800000 */
[----:B------:R-:W-:-:S13]  /*3510*/  ISETP.NE.AND P5, PT, R100, 0x3, PT ;  /* 0x000000036400780c */ /* 0x000fda0003fa5270 */
[----:B------:R-:W-:Y:S05]  /*3520*/  @!P5 BRA `(.L_x_63) ;  /* 0x000000000004d947 */ /* 0x000fea0003800000 */
[----:B------:R-:W-:Y:S01]  /*3530*/  BPT.TRAP 0x1 ;  /* 0x000000040000795c */ /* 0x000fe20000300000 */
.L_x_63:
[----:B-1----:R-:W-:Y:S01]  /*3540*/  LEA R4, R3, UR53, 0x3 ;  /* 0x0000003503047c11 */ /* 0x002fe2000f8e18ff */
[----:B------:R-:W-:Y:S01]  /*3550*/  BSSY B1, `(.L_x_64) ;  /* 0x0000004000017945 */ /* 0x000fe20003800000 */
[----:B------:R-:W-:-:S04]  /*3560*/  SHF.L.U32 R5, R91, 0x1f, RZ ;  /* 0x0000001f5b057819 */ /* 0x000fc800000006ff */
[----:B------:R-:W1:Y:S02]  /*3570*/  SYNCS.PHASECHK.TRANS64.TRYWAIT P5, [R4+URZ+0x40], R5 ;  /* 0x00004005040075a7 */ /* 0x000e6400080a017f */
[----:B-1----:R-:W-:Y:S05]  /*3580*/  @!P5 BRA `(.L_x_65) ;  /* 0x0000004400c8d947 */ /* 0x002fea0003800000 */
.L_x_170:
[----:B------:R-:W-:Y:S05]  /*3590*/  BSYNC B1 ;  /* 0x0000000000017941 */ /* 0x000fea0003800000 */
.L_x_64:
[----:B------:R-:W-:Y:S05]  /*35a0*/  @P2 BRA `(.L_x_66) ;  /* 0x0000000000982947 */ /* 0x000fea0003800000 */
[----:B-1----:R-:W-:Y:S01]  /*35b0*/  IMAD R4, R3, 0x2000, R64 ;  /* 0x0000200003047824 */ /* 0x002fe200078e0240 */
[----:B------:R-:W-:Y:S05]  /*35c0*/  WARPSYNC.ALL ;  /* 0x0000000000007948 */ /* 0x000fea0003800000 */
[C---:B------:R-:W-:Y:S01]  /*35d0*/  VIADD R5, R4.reuse, 0x20 ;  /* 0x0000002004057836 */ /* 0x040fe20000000000 */
[----:B------:R-:W1:Y:S01]  /*35e0*/  LDSM.16.M88.4 R8, [R4] ;  /* 0x000000000408783b */ /* 0x000e620000000200 */
[----:B------:R-:W-:-:S05]  /*35f0*/  @P4 VIADD R5, R4, 0xffffffe0 ;  /* 0xffffffe004054836 */ /* 0x000fca0000000000 */
[----:B------:R-:W3:Y:S01]  /*3600*/  LDSM.16.M88.4 R60, [R5] ;  /* 0x00000000053c783b */ /* 0x000ee20000000200 */
[----:B-1----:R-:W-:Y:S01]  /*3610*/  LOP3.LUT R15, R8, 0xffff0000, RZ, 0xc0, !PT ;  /* 0xffff0000080f7812 */ /* 0x002fe200078ec0ff */
[C---:B------:R-:W-:Y:S01]  /*3620*/  IMAD.U32 R21, R9.reuse, 0x10000, RZ ;  /* 0x0001000009157824 */ /* 0x040fe200078e00ff */
[----:B------:R-:W-:Y:S01]  /*3630*/  LOP3.LUT R9, R9, 0xffff0000, RZ, 0xc0, !PT ;  /* 0xffff000009097812 */ /* 0x000fe200078ec0ff */
[C---:B------:R-:W-:Y:S01]  /*3640*/  IMAD.U32 R97, R11.reuse, 0x10000, RZ ;  /* 0x000100000b617824 */ /* 0x040fe200078e00ff */
[----:B------:R-:W-:Y:S01]  /*3650*/  LOP3.LUT R57, R10, 0xffff0000, RZ, 0xc0, !PT ;  /* 0xffff00000a397812 */ /* 0x000fe200078ec0ff */
[----:B------:R-:W-:Y:S01]  /*3660*/  IMAD.U32 R7, R8, 0x10000, RZ ;  /* 0x0001000008077824 */ /* 0x000fe200078e00ff */
[----:B------:R-:W-:Y:S01]  /*3670*/  LOP3.LUT R11, R11, 0xffff0000, RZ, 0xc0, !PT ;  /* 0xffff00000b0b7812 */ /* 0x000fe200078ec0ff */
[----:B---3--:R-:W-:Y:S01]  /*3680*/  IMAD.U32 R103, R61, 0x10000, RZ ;  /* 0x000100003d677824 */ /* 0x008fe200078e00ff */
[----:B------:R-:W-:Y:S01]  /*3690*/  LOP3.LUT R59, R60, 0xffff0000, RZ, 0xc0, !PT ;  /* 0xffff00003c3b7812 */ /* 0x000fe200078ec0ff */
[----:B------:R-:W-:Y:S01]  /*36a0*/  IMAD.U32 R111, R63, 0x10000, RZ ;  /* 0x000100003f6f7824 */ /* 0x000fe200078e00ff */
[----:B------:R-:W-:Y:S01]  /*36b0*/  LOP3.LUT R61, R61, 0xffff0000, RZ, 0xc0, !PT ;  /* 0xffff00003d3d7812 */ /* 0x000fe200078ec0ff */
[----:B------:R-:W-:Y:S01]  /*36c0*/  IMAD.U32 R23, R10, 0x10000, RZ ;  /* 0x000100000a177824 */ /* 0x000fe200078e00ff */
[----:B------:R-:W-:Y:S01]  /*36d0*/  LOP3.LUT R5, R62, 0xffff0000, RZ, 0xc0, !PT ;  /* 0xffff00003e057812 */ /* 0x000fe200078ec0ff */
[----:B------:R-:W-:Y:S01]  /*36e0*/  IMAD.U32 R99, R60, 0x10000, RZ ;  /* 0x000100003c637824 */ /* 0x000fe200078e00ff */
[----:B------:R-:W-:Y:S01]  /*36f0*/  LOP3.LUT R63, R63, 0xffff0000, RZ, 0xc0, !PT ;  /* 0xffff00003f3f7812 */ /* 0x000fe200078ec0ff */
[----:B------:R-:W-:-:S02]  /*3700*/  IMAD.U32 R107, R62, 0x10000, RZ ;  /* 0x000100003e6b7824 */ /* 0x000fc400078e00ff */
[C---:B------:R-:W-:Y:S01]  /*3710*/  FMUL R14, R92.reuse, R15 ;  /* 0x0000000f5c0e7220 */ /* 0x040fe20000400000 */
        /* <DEDUP_REMOVED lines=14> */
[----:B------:R-:W-:-:S07]  /*3800*/  FMUL R62, R92, R63 ;  /* 0x0000003f5c3e7220 */ /* 0x000fce0000400000 */
.L_x_66:
[----:B------:R-:W-:-:S07]  /*3810*/  VIADD R3, R3, 0x1 ;  /* 0x0000000103037836 */ /* 0x000fce0000000000 */
.L_x_62:
[----:B------:R-:W-:Y:S05]  /*3820*/  BSYNC B0 ;  /* 0x0000000000007941 */ /* 0x000fea0003800000 */
.L_x_61:
[C---:B-1----:R-:W-:Y:S01]  /*3830*/  FFMA R5, R93.reuse, R26, R15 ;  /* 0x0000001a5d057223 */ /* 0x042fe2000000000f */
[C---:B------:R-:W-:Y:S01]  /*3840*/  FFMA R6, R93.reuse, R27, R94 ;  /* 0x0000001b5d067223 */ /* 0x040fe2000000005e */
        /* <DEDUP_REMOVED lines=13> */
[----:B------:R-:W-:Y:S01]  /*3920*/  FFMA R39, R93, R39, R62 ;  /* 0x000000275d277223 */ /* 0x000fe2000000003e */
[----:B------:R-:W-:Y:S01]  /*3930*/  F2FP.BF16.F32.PACK_AB R5, R6, R5 ;  /* 0x000000050605723e */ /* 0x000fe200000010ff */
[----:B------:R-:W-:Y:S05]  /*3940*/  WARPSYNC.ALL ;  /* 0x0000000000007948 */ /* 0x000fea0003800000 */
[----:B------:R-:W-:Y:S01]  /*3950*/  F2FP.BF16.F32.PACK_AB R32, R33, R32 ;  /* 0x000000202120723e */ /* 0x000fe200000010ff */
[----:B------:R-:W-:Y:S01]  /*3960*/  BSSY B0, `(.L_x_67) ;  /* 0x000001b000007945 */ /* 0x000fe20003800000 */
[----:B------:R-:W-:-:S02]  /*3970*/  F2FP.BF16.F32.PACK_AB R4, R25, R4 ;  /* 0x000000041904723e */ /* 0x000fc400000010ff */
[----:B------:R-:W-:Y:S02]  /*3980*/  F2FP.BF16.F32.PACK_AB R6, R29, R28 ;  /* 0x0000001c1d06723e */ /* 0x000fe400000010ff */
[----:B------:R-:W-:Y:S02]  /*3990*/  F2FP.BF16.F32.PACK_AB R7, R8, R7 ;  /* 0x000000070807723e */ /* 0x000fe400000010ff */
[----:B------:R-:W-:Y:S02]  /*39a0*/  F2FP.BF16.F32.PACK_AB R33, R35, R34 ;  /* 0x000000222321723e */ /* 0x000fe400000010ff */
[----:B------:R-:W-:Y:S01]  /*39b0*/  F2FP.BF16.F32.PACK_AB R34, R37, R36 ;  /* 0x000000242522723e */ /* 0x000fe200000010ff */
[----:B------:R1:W-:Y:S01]  /*39c0*/  STSM.16.M88.4 [R13+0x2200], R4 ;  /* 0x002200040d007844 */ /* 0x0003e20000000200 */
[----:B------:R-:W-:Y:S02]  /*39d0*/  F2FP.BF16.F32.PACK_AB R35, R39, R38 ;  /* 0x000000262723723e */ /* 0x000fe400000010ff */
[----:B------:R-:W-:-:S05]  /*39e0*/  IADD3 R8, R20, 0x2200, R13 ;  /* 0x0000220014087810 */ /* 0x000fca0007ffe00d */
        /* <DEDUP_REMOVED lines=11> */
[----:B------:R-:W-:Y:S02]  /*3aa0*/  UIADD3 UR4, UR53, 0x2200, URZ ;  /* 0x0000220035047890 */ /* 0x000fe4000fffe03f */
[----:B------:R-:W-:Y:S01]  /*3ab0*/  UIADD3.X UR9, URZ, UR55, URZ, UP0, !UPT ;  /* 0x000000373f097290 */ /* 0x000fe200087fe43f */
[----:B------:R-:W-:Y:S01]  /*3ac0*/  UMOV UR5, UR45 ;  /* 0x0000002d00057c82 */ /* 0x000fe20008000000 */
[----:B------:R-:W-:-:S07]  /*3ad0*/  UMOV UR7, UR47 ;  /* 0x0000002f00077c82 */ /* 0x000fce0008000000 */
[----:B------:R3:W-:Y:S01]  /*3ae0*/  UTMASTG.3D [UR4], [UR8] ;  /* 0x00000004080073b5 */ /* 0x0007e20008010000 */
[----:B------:R0:W-:Y:S01]  /*3af0*/  UTMACMDFLUSH ;  /* 0x00000000000079b7 */ /* 0x0001e20000000000 */
[----:B---3--:R-:W-:-:S04]  /*3b00*/  DEPBAR.LE SB0, 0x1 ;  /* 0x000080400000791a */ /* 0x008fc80000000000 */
.L_x_68:
[----:B------:R-:W-:Y:S05]  /*3b10*/  BSYNC B0 ;  /* 0x0000000000007941 */ /* 0x000fea0003800000 */
.L_x_67:
[----:B------:R-:W-:Y:S06]  /*3b20*/  BAR.SYNC.DEFER_BLOCKING 0x1, 0x100 ;  /* 0x0044000000007b1d */ /* 0x000fec0000010000 */
[----:B------:R-:W-:Y:S04]  /*3b30*/  BSSY B0, `(.L_x_69) ;  /* 0x0000009000007945 */ /* 0x000fe80003800000 */
[----:B------:R-:W-:Y:S05]  /*3b40*/  @!P0 BRA `(.L_x_70) ;  /* 0x00000000001c8947 */ /* 0x000fea0003800000 */
[----:B------:R-:W-:-:S13]  /*3b50*/  ISETP.NE.AND P5, PT, R100, 0x3, PT ;  /* 0x000000036400780c */ /* 0x000fda0003fa5270 */
[----:B------:R-:W-:Y:S05]  /*3b60*/  @!P5 BRA `(.L_x_71) ;  /* 0x000000000004d947 */ /* 0x000fea0003800000 */
[----:B------:R-:W-:Y:S01]  /*3b70*/  BPT.TRAP 0x1 ;  /* 0x000000040000795c */ /* 0x000fe20000300000 */
.L_x_71:
[----:B------:R-:W-:-:S04]  /*3b80*/  ULEA UR4, UR39, UR53, 0x3 ;  /* 0x0000003527047291 */ /* 0x000fc8000f8e183f */
[----:B------:R-:W-:-:S04]  /*3b90*/  UIADD3 UR4, UR4, 0x60, URZ ;  /* 0x0000006004047890 */ /* 0x000fc8000fffe03f */
[----:B------:R-:W-:-:S09]  /*3ba0*/  UPRMT UR4, UR52, 0x654, UR4 ;  /* 0x0000065434047896 */ /* 0x000fd20008000004 */
[----:B------:R-:W-:Y:S03]  /*3bb0*/  SYNCS.ARRIVE.TRANS64.RED.A1T0 RZ, [UR4], RZ ;  /* 0x000000ffffff79a7 */ /* 0x000fe60008100404 */
.L_x_70:
[----:B------:R-:W-:Y:S05]  /*3bc0*/  BSYNC B0 ;  /* 0x0000000000007941 */ /* 0x000fea0003800000 */
.L_x_69:
[----:B------:R-:W-:Y:S01]  /*3bd0*/  UIADD3 UR39, UR39, 0x1, URZ ;  /* 0x0000000127277890 */ /* 0x000fe2000fffe03f */
[----:B------:R-:W-:Y:S01]  /*3be0*/  BSSY B0, `(.L_x_72) ;  /* 0x000003a000007945 */ /* 0x000fe20003800000 */
[----:B-1----:R-:W-:Y:S02]  /*3bf0*/  IMAD.MOV.U32 R8, RZ, RZ, R91 ;  /* 0x000000ffff087224 */ /* 0x002fe400078e005b */
[----:B------:R-:W-:-:S04]  /*3c00*/  UISETP.NE.AND UP0, UPT, UR39, 0x4, UPT ;  /* 0x000000042700788c */ /* 0x000fc8000bf05270 */
[----:B------:R-:W-:Y:S01]  /*3c10*/  USEL UR39, UR39, URZ, UP0 ;  /* 0x0000003f27277287 */ /* 0x000fe20008000000 */
[----:B------:R-:W-:Y:S11]  /*3c20*/  @!P0 BRA `(.L_x_73) ;  /* 0x0000000000d48947 */ /* 0x000ff60003800000 */
[----:B------:R-:W-:-:S13]  /*3c30*/  ISETP.NE.AND P5, PT, R100, 0x3, PT ;  /* 0x000000036400780c */ /* 0x000fda0003fa5270 */
[----:B------:R-:W-:Y:S05]  /*3c40*/  @!P5 BRA `(.L_x_74) ;  /* 0x000000000004d947 */ /* 0x000fea0003800000 */
[----:B------:R-:W-:Y:S01]  /*3c50*/  BPT.TRAP 0x1 ;  /* 0x000000040000795c */ /* 0x000fe20000300000 */
.L_x_74:
[----:B------:R-:W-:Y:S01]  /*3c60*/  LEA R4, R3, UR53, 0x3 ;  /* 0x0000003503047c11 */ /* 0x000fe2000f8e18ff */
[----:B------:R-:W-:Y:S01]  /*3c70*/  BSSY B1, `(.L_x_75) ;  /* 0x0000005000017945 */ /* 0x000fe20003800000 */
[----:B------:R-:W-:Y:S01]  /*3c80*/  SHF.L.U32 R5, R91, 0x1f, RZ ;  /* 0x0000001f5b057819 */ /* 0x000fe200000006ff */
[----:B------:R-:W-:-:S03]  /*3c90*/  VIADD R28, R3, 0x1 ;  /* 0x00000001031c7836 */ /* 0x000fc60000000000 */
[----:B------:R-:W1:Y:S02]  /*3ca0*/  SYNCS.PHASECHK.TRANS64.TRYWAIT P5, [R4+URZ+0x40], R5 ;  /* 0x00004005040075a7 */ /* 0x000e6400080a017f */
[----:B-1----:R-:W-:Y:S05]  /*3cb0*/  @!P5 BRA `(.L_x_76) ;  /* 0x000000400010d947 */ /* 0x002fea0003800000 */
.L_x_171:
[----:B------:R-:W-:Y:S05]  /*3cc0*/  BSYNC B1 ;  /* 0x0000000000017941 */ /* 0x000fea0003800000 */
.L_x_75:
[----:B------:R-:W-:-:S04]  /*3cd0*/  ISETP.NE.AND P5, PT, R28, 0x4, PT ;  /* 0x000000041c00780c */ /* 0x000fc80003fa5270 */
[----:B------:R-:W-:Y:S01]  /*3ce0*/  SEL R8, RZ, 0x1, P5 ;  /* 0x00000001ff087807 */ /* 0x000fe20002800000 */
[----:B------:R-:W-:Y:S08]  /*3cf0*/  @P2 BRA `(.L_x_77) ;  /* 0x0000000000982947 */ /* 0x000ff00003800000 */
[----:B------:R-:W-:Y:S01]  /*3d00*/  IMAD R10, R3, 0x2000, R64 ;  /* 0x00002000030a7824 */ /* 0x000fe200078e0240 */
[----:B------:R-:W-:Y:S05]  /*3d10*/  WARPSYNC.ALL ;  /* 0x0000000000007948 */ /* 0x000fea0003800000 */
[C---:B------:R-:W-:Y:S01]  /*3d20*/  VIADD R3, R10.reuse, 0x20 ;  /* 0x000000200a037836 */ /* 0x040fe20000000000 */
[----:B-1----:R-:W1:Y:S01]  /*3d30*/  LDSM.16.M88.4 R4, [R10] ;  /* 0x000000000a04783b */ /* 0x002e620000000200 */
[----:B------:R-:W-:-:S05]  /*3d40*/  @P4 VIADD R3, R10, 0xffffffe0 ;  /* 0xffffffe00a034836 */ /* 0x000fca0000000000 */
[----:B------:R-:W3:Y:S01]  /*3d50*/  LDSM.16.M88.4 R24, [R3] ;  /* 0x000000000318783b */ /* 0x000ee20000000200 */
[----:B-1----:R-:W-:Y:S01]  /*3d60*/  IMAD.U32 R15, R5, 0x10000, RZ ;  /* 0x00010000050f7824 */ /* 0x002fe200078e00ff */
[C---:B------:R-:W-:Y:S01]  /*3d70*/  LOP3.LUT R11, R4.reuse, 0xffff0000, RZ, 0xc0, !PT ;  /* 0xffff0000040b7812 */ /* 0x040fe200078ec0ff */
[----:B------:R-:W-:Y:S01]  /*3d80*/  IMAD.U32 R97, R7, 0x10000, RZ ;  /* 0x0001000007617824 */ /* 0x000fe200078e00ff */
        /* <DEDUP_REMOVED lines=10> */
[C---:B------:R-:W-:Y:S01]  /*3e30*/  LOP3.LUT R3, R26.reuse, 0xffff0000, RZ, 0xc0, !PT ;  /* 0xffff00001a037812 */ /* 0x040fe200078ec0ff */
[----:B------:R-:W-:Y:S01]  /*3e40*/  IMAD.U32 R107, R26, 0x10000, RZ ;  /* 0x000100001a6b7824 */ /* 0x000fe200078e00ff */
[----:B------:R-:W-:Y:S01]  /*3e50*/  LOP3.LUT R27, R27, 0xffff0000, RZ, 0xc0, !PT ;  /* 0xffff00001b1b7812 */ /* 0x000fe200078ec0ff */
        /* <DEDUP_REMOVED lines=16> */
.L_x_77:
[----:B------:R-:W-:Y:S02]  /*3f60*/  LOP3.LUT R8, R91, R8, RZ, 0x3c, !PT ;  /* 0x000000085b087212 */ /* 0x000fe400078e3cff */
[----:B------:R-:W-:-:S07]  /*3f70*/  SEL R3, R28, RZ, P5 ;  /* 0x000000ff1c037207 */ /* 0x000fce0002800000 */
.L_x_73:
[----:B------:R-:W-:Y:S05]  /*3f80*/  BSYNC B0 ;  /* 0x0000000000007941 */ /* 0x000fea0003800000 */
.L_x_72:
        /* <DEDUP_REMOVED lines=46> */
.L_x_79:
[----:B------:R-:W-:Y:S05]  /*4270*/  BSYNC B0 ;  /* 0x0000000000007941 */ /* 0x000fea0003800000 */
.L_x_78:
[----:B------:R-:W-:Y:S06]  /*4280*/  BAR.SYNC.DEFER_BLOCKING 0x1, 0x100 ;  /* 0x0044000000007b1d */ /* 0x000fec0000010000 */
[----:B------:R-:W-:Y:S04]  /*4290*/  BSSY B0, `(.L_x_80) ;  /* 0x0000009000007945 */ /* 0x000fe80003800000 */
[----:B------:R-:W-:Y:S05]  /*42a0*/  @!P0 BRA `(.L_x_81) ;  /* 0x00000000001c8947 */ /* 0x000fea0003800000 */
[----:B------:R-:W-:-:S13]  /*42b0*/  ISETP.NE.AND P5, PT, R100, 0x3, PT ;  /* 0x000000036400780c */ /* 0x000fda0003fa5270 */
[----:B------:R-:W-:Y:S05]  /*42c0*/  @!P5 BRA `(.L_x_82) ;  /* 0x000000000004d947 */ /* 0x000fea0003800000 */
[----:B------:R-:W-:Y:S01]  /*42d0*/  BPT.TRAP 0x1 ;  /* 0x000000040000795c */ /* 0x000fe20000300000 */
.L_x_82:
[----:B------:R-:W-:-:S04]  /*42e0*/  ULEA UR4, UR39, UR53, 0x3 ;  /* 0x0000003527047291 */ /* 0x000fc8000f8e183f */
[----:B------:R-:W-:-:S04]  /*42f0*/  UIADD3 UR4, UR4, 0x60, URZ ;  /* 0x0000006004047890 */ /* 0x000fc8000fffe03f */
[----:B------:R-:W-:-:S09]  /*4300*/  UPRMT UR4, UR52, 0x654, UR4 ;  /* 0x0000065434047896 */ /* 0x000fd20008000004 */
[----:B------:R-:W-:Y:S03]  /*4310*/  SYNCS.ARRIVE.TRANS64.RED.A1T0 RZ, [UR4], RZ ;  /* 0x000000ffffff79a7 */ /* 0x000fe60008100404 */
.L_x_81:
[----:B------:R-:W-:Y:S05]  /*4320*/  BSYNC B0 ;  /* 0x0000000000007941 */ /* 0x000fea0003800000 */
.L_x_80:
[----:B------:R-:W-:Y:S01]  /*4330*/  UIADD3 UR4, UR39, 0x1, URZ ;  /* 0x0000000127047890 */ /* 0x000fe2000fffe03f */
[----:B------:R-:W-:Y:S03]  /*4340*/  BSSY B0, `(.L_x_83) ;  /* 0x0000034000007945 */ /* 0x000fe60003800000 */
[----:B------:R-:W-:-:S04]  /*4350*/  UISETP.NE.AND UP0, UPT, UR4, 0x4, UPT ;  /* 0x000000040400788c */ /* 0x000fc8000bf05270 */
[----:B------:R-:W-:Y:S01]  /*4360*/  USEL UR39, UR4, URZ, UP0 ;  /* 0x0000003f04277287 */ /* 0x000fe20008000000 */
[----:B------:R-:W-:Y:S11]  /*4370*/  @!P0 BRA `(.L_x_84) ;  /* 0x0000000000c08947 */ /* 0x000ff60003800000 */
[----:B------:R-:W-:-:S13]  /*4380*/  ISETP.NE.AND P5, PT, R100, 0x3, PT ;  /* 0x000000036400780c */ /* 0x000fda0003fa5270 */
[----:B------:R-:W-:Y:S05]  /*4390*/  @!P5 BRA `(.L_x_85) ;  /* 0x000000000004d947 */ /* 0x000fea0003800000 */
[----:B------:R-:W-:Y:S01]  /*43a0*/  BPT.TRAP 0x1 ;  /* 0x000000040000795c */ /* 0x000fe20000300000 */
.L_x_85:
[----:B-1----:R-:W-:Y:S01]  /*43b0*/  SHF.L.U32 R4, R8, 0x1f, RZ ;  /* 0x0000001f08047819 */ /* 0x002fe200000006ff */
[----:B------:R-:W-:Y:S01]  /*43c0*/  BSSY B1, `(.L_x_86) ;  /* 0x0000004000017945 */ /* 0x000fe20003800000 */
[----:B------:R-:W-:-:S04]  /*43d0*/  LEA R5, R3, UR53, 0x3 ;  /* 0x0000003503057c11 */ /* 0x000fc8000f8e18ff */
[----:B------:R-:W1:Y:S02]  /*43e0*/  SYNCS.PHASECHK.TRANS64.TRYWAIT P5, [R5+URZ+0x40], R4 ;  /* 0x00004004050075a7 */ /* 0x000e6400080a017f */
[----:B-1----:R-:W-:Y:S05]  /*43f0*/  @!P5 BRA `(.L_x_87) ;  /* 0x000000380054d947 */ /* 0x002fea0003800000 */
.L_x_172:
[----:B------:R-:W-:Y:S05]  /*4400*/  BSYNC B1 ;  /* 0x0000000000017941 */ /* 0x000fea0003800000 */
.L_x_86:
[----:B------:R-:W-:Y:S05]  /*4410*/  @P2 BRA `(.L_x_84) ;  /* 0x0000000000982947 */ /* 0x000fea0003800000 */
[----:B------:R-:W-:Y:S01]  /*4420*/  IMAD R3, R3, 0x2000, R64 ;  /* 0x0000200003037824 */ /* 0x000fe200078e0240 */
[----:B------:R-:W-:Y:S05]  /*4430*/  WARPSYNC.ALL ;  /* 0x0000000000007948 */ /* 0x000fea0003800000 */
[C---:B-1----:R-:W-:Y:S01]  /*4440*/  VIADD R4, R3.reuse, 0x20 ;  /* 0x0000002003047836 */ /* 0x042fe20000000000 */
[----:B------:R-:W1:Y:S01]  /*4450*/  LDSM.16.M88.4 R8, [R3] ;  /* 0x000000000308783b */ /* 0x000e620000000200 */
        /* <DEDUP_REMOVED lines=34> */
.L_x_84:
[----:B------:R-:W-:Y:S05]  /*4680*/  BSYNC B0 ;  /* 0x0000000000007941 */ /* 0x000fea0003800000 */
.L_x_83:
        /* <DEDUP_REMOVED lines=18> */
[----:B-1----:R-:W-:Y:S01]  /*47b0*/  F2FP.BF16.F32.PACK_AB R4, R41, R12 ;  /* 0x0000000c2904723e */ /* 0x002fe200000010ff */
        /* <DEDUP_REMOVED lines=21> */
[----:B------:R-:W-:Y:S02]  /*4910*/  UIADD3 UR4, UR53, 0x6200, URZ ;  /* 0x0000620035047890 */ /* 0x000fe4000fffe03f */
[----:B------:R-:W-:Y:S01]  /*4920*/  UIADD3.X UR9, URZ, UR55, URZ, UP0, !UPT ;  /* 0x000000373f097290 */ /* 0x000fe200087fe43f */
[----:B------:R-:W-:-:S08]  /*4930*/  UMOV UR7, UR47 ;  /* 0x0000002f00077c82 */ /* 0x000fd00008000000 */
[----:B------:R3:W-:Y:S01]  /*4940*/  UTMASTG.3D [UR4], [UR8] ;  /* 0x00000004080073b5 */ /* 0x0007e20008010000 */
[----:B------:R0:W-:Y:S01]  /*4950*/  UTMACMDFLUSH ;  /* 0x00000000000079b7 */ /* 0x0001e20000000000 */
[----:B---3--:R-:W-:-:S04]  /*4960*/  DEPBAR.LE SB0, 0x1 ;  /* 0x000080400000791a */ /* 0x008fc80000000000 */
.L_x_89:
[----:B------:R-:W-:Y:S05]  /*4970*/  BSYNC B0 ;  /* 0x0000000000007941 */ /* 0x000fea0003800000 */
.L_x_88:
[----:B------:R-:W-:Y:S06]  /*4980*/  BAR.SYNC.DEFER_BLOCKING 0x1, 0x100 ;  /* 0x0044000000007b1d */ /* 0x000fec0000010000 */
[----:B------:R-:W-:Y:S04]  /*4990*/  BSSY B0, `(.L_x_90) ;  /* 0x0000009000007945 */ /* 0x000fe80003800000 */
[----:B------:R-:W-:Y:S05]  /*49a0*/  @!P0 BRA `(.L_x_91) ;  /* 0x00000000001c8947 */ /* 0x000fea0003800000 */
[----:B------:R-:W-:-:S13]  /*49b0*/  ISETP.NE.AND P0, PT, R100, 0x3, PT ;  /* 0x000000036400780c */ /* 0x000fda0003f05270 */
[----:B------:R-:W-:Y:S05]  /*49c0*/  @!P0 BRA `(.L_x_92) ;  /* 0x0000000000048947 */ /* 0x000fea0003800000 */
[----:B------:R-:W-:Y:S01]  /*49d0*/  BPT.TRAP 0x1 ;  /* 0x000000040000795c */ /* 0x000fe20000300000 */
.L_x_92:
[----:B------:R-:W-:-:S04]  /*49e0*/  ULEA UR4, UR39, UR53, 0x3 ;  /* 0x0000003527047291 */ /* 0x000fc8000f8e183f */
[----:B------:R-:W-:-:S04]  /*49f0*/  UIADD3 UR4, UR4, 0x60, URZ ;  /* 0x0000006004047890 */ /* 0x000fc8000fffe03f */
[----:B------:R-:W-:-:S09]  /*4a00*/  UPRMT UR4, UR52, 0x654, UR4 ;  /* 0x0000065434047896 */ /* 0x000fd20008000004 */
[----:B------:R-:W-:Y:S03]  /*4a10*/  SYNCS.ARRIVE.TRANS64.RED.A1T0 RZ, [UR4], RZ ;  /* 0x000000ffffff79a7 */ /* 0x000fe60008100404 */
.L_x_91:
[----:B------:R-:W-:Y:S05]  /*4a20*/  BSYNC B0 ;  /* 0x0000000000007941 */ /* 0x000fea0003800000 */
.L_x_90:
[----:B------:R-:W-:Y:S01]  /*4a30*/  IADD3 R16, P0, R16, UR40, RZ ;  /* 0x0000002810107c10 */ /* 0x000fe2000ff1e0ff */
[----:B------:R-:W-:Y:S01]  /*4a40*/  ULDC.64 UR4, c[0x0][0x8f8] ;  /* 0x00023e0000047ab9 */ /* 0x000fe20000000a00 */
[----:B------:R-:W-:Y:S01]  /*4a50*/  UIADD3 UR39, UR39, 0x1, URZ ;  /* 0x0000000127277890 */ /* 0x000fe2000fffe03f */
[----:B------:R-:W-:Y:S01]  /*4a60*/  PRMT R3, RZ, 0x7610, R3 ;  /* 0x00007610ff037816 */ /* 0x000fe20000000003 */
[----:B------:R-:W-:Y:S01]  /*4a70*/  UMOV UR47, 0xffffffff ;  /* 0xffffffff002f7882 */ /* 0x000fe20000000000 */
[----:B------:R-:W-:Y:S01]  /*4a80*/  IADD3.X R17, R17, UR38, RZ, P0, !PT ;  /* 0x0000002611117c10 */ /* 0x000fe200087fe4ff */
[----:B------:R-:W-:Y:S01]  /*4a90*/  UISETP.NE.AND UP0, UPT, UR39, 0x4, UPT ;  /* 0x000000042700788c */ /* 0x000fe2000bf05270 */
[----:B------:R-:W-:Y:S01]  /*4aa0*/  ISETP.GE.U32.AND P0, PT, R16, UR4, PT ;  /* 0x0000000410007c0c */ /* 0x000fe2000bf06070 */
[----:B------:R-:W-:Y:S02]  /*4ab0*/  IMAD.MOV.U32 R23, RZ, RZ, -0x1 ;  /* 0xffffffffff177424 */ /* 0x000fe400078e00ff */
[----:B------:R-:W-:Y:S01]  /*4ac0*/  USEL UR39, UR39, URZ, UP0 ;  /* 0x0000003f27277287 */ /* 0x000fe20008000000 */
[----:B------:R-:W-:Y:S01]  /*4ad0*/  ISETP.GE.U32.AND.EX P0, PT, R17, UR5, PT, P0 ;  /* 0x0000000511007c0c */ /* 0x000fe2000bf06100 */
[----:B------:R-:W-:-:S12]  /*4ae0*/  IMAD.MOV.U32 R94, RZ, RZ, -0x1 ;  /* 0xffffffffff5e7424 */ /* 0x000fd800078e00ff */
[----:B------:R-:W-:Y:S05]  /*4af0*/  @P0 BRA `(.L_x_93) ;  /* 0x0000000400600947 */ /* 0x000fea0003800000 */
[----:B------:R-:W3:Y:S01]  /*4b00*/  LDC.64 R10, c[0x0][0x8d0] ;  /* 0x00023400ff0a7b82 */ /* 0x000ee20000000a00 */
[----:B------:R-:W4:Y:S01]  /*4b10*/  S2R R23, SR_CTAID.X ;  /* 0x0000000000177919 */ /* 0x000f220000002500 */
[----:B------:R-:W-:Y:S02]  /*4b20*/  IMAD.MOV.U32 R8, RZ, RZ, R16 ;  /* 0x000000ffff087224 */ /* 0x000fe400078e0010 */
[----:B------:R-:W-:-:S04]  /*4b30*/  IMAD.MOV.U32 R9, RZ, RZ, R17 ;  /* 0x000000ffff097224 */ /* 0x000fc800078e0011 */
[----:B------:R-:W1:Y:S08]  /*4b40*/  LDC R12, c[0x0][0x8d8] ;  /* 0x00023600ff0c7b82 */ /* 0x000e700000000800 */
[----:B------:R-:W1:Y:S01]  /*4b50*/  LDC.64 R14, c[0x0][0x8c8] ;  /* 0x00023200ff0e7b82 */ /* 0x000e620000000a00 */
[----:B---3--:R-:W-:-:S04]  /*4b60*/  ISETP.NE.U32.AND P0, PT, R10, RZ, PT ;  /* 0x000000ff0a00720c */ /* 0x008fc80003f05070 */
[----:B------:R-:W-:-:S13]  /*4b70*/  ISETP.NE.AND.EX P0, PT, R11, RZ, PT, P0 ;  /* 0x000000ff0b00720c */ /* 0x000fda0003f05300 */
[----:B-1--4-:R-:W-:Y:S05]  /*4b80*/  @!P0 BRA `(.L_x_94) ;  /* 0x0000000000288947 */ /* 0x012fea0003800000 */
        /* <DEDUP_REMOVED lines=10> */
.L_x_94:
[----:B------:R-:W1:Y:S01]  /*4c30*/  S2R R13, SR_CTAID.Y ;  /* 0x00000000000d7919 */ /* 0x000e620000002600 */
[-CC-:B------:R-:W-:Y:S01]  /*4c40*/  SHF.R.U64 R31, R8, R12.reuse, R9.reuse ;  /* 0x0000000c081f7219 */ /* 0x180fe20000001209 */
[----:B------:R-:W3:Y:S01]  /*4c50*/  LDC.64 R20, c[0x0][0x8e8] ;  /* 0x00023a00ff147b82 */ /* 0x000ee20000000a00 */
[----:B------:R-:W-:Y:S01]  /*4c60*/  SHF.R.U32.HI R3, RZ, R12, R9 ;  /* 0x0000000cff037219 */ /* 0x000fe20000011609 */
[----:B------:R-:W-:Y:S01]  /*4c70*/  ULDC UR4, c[0x0][0x150] ;  /* 0x0000540000047ab9 */ /* 0x000fe20000000800 */
[----:B------:R-:W-:Y:S02]  /*4c80*/  IADD3 R7, P0, RZ, -R31, RZ ;  /* 0x8000001fff077210 */ /* 0x000fe40007f1e0ff */
[----:B------:R-:W-:-:S03]  /*4c90*/  I2FP.F32.U32 R9, R23 ;  /* 0x0000001700097245 */ /* 0x000fc60000201000 */
[----:B------:R-:W4:Y:S01]  /*4ca0*/  LDC R8, c[0x0][0x8c0] ;  /* 0x00023000ff087b82 */ /* 0x000f220000000800 */
[----:B------:R-:W-:Y:S02]  /*4cb0*/  IMAD.X R3, RZ, RZ, ~R3, P0 ;  /* 0x000000ffff037224 */ /* 0x000fe400000e0e03 */
[----:B------:R-:W-:Y:S01]  /*4cc0*/  FMUL R9, R9, UR4 ;  /* 0x0000000409097c20 */ /* 0x000fe20008400000 */
[----:B------:R-:W-:Y:S01]  /*4cd0*/  IMAD.WIDE.U32 R4, R7, R14, R16 ;  /* 0x0000000e07047225 */ /* 0x000fe200078e0010 */
[----:B------:R-:W-:-:S03]  /*4ce0*/  ULDC UR4, c[0x0][0x154] ;  /* 0x0000550000047ab9 */ /* 0x000fc60000000800 */
[----:B------:R-:W-:Y:S01]  /*4cf0*/  IMAD R6, R3, R14, RZ ;  /* 0x0000000e03067224 */ /* 0x000fe200078e02ff */
[----:B------:R-:W5:Y:S01]  /*4d00*/  LDC R11, c[0x0][0x900] ;  /* 0x00024000ff0b7b82 */ /* 0x000f620000000800 */
[----:B------:R-:W2:Y:S02]  /*4d10*/  F2I.U32.TRUNC.NTZ R9, R9 ;  /* 0x0000000900097305 */ /* 0x000ea4000020f000 */
[----:B------:R-:W-:-:S04]  /*4d20*/  IMAD R3, R7, R15, R6 ;  /* 0x0000000f07037224 */ /* 0x000fc800078e0206 */
[----:B------:R-:W-:Y:S01]  /*4d30*/  IMAD.IADD R3, R5, 0x1, R3 ;  /* 0x0000000105037824 */ /* 0x000fe200078e0203 */
[----:B------:R-:W5:Y:S01]  /*4d40*/  LDC R14, c[0x0][0x8b0] ;  /* 0x00022c00ff0e7b82 */ /* 0x000f620000000800 */
[----:B---3--:R-:W-:-:S04]  /*4d50*/  ISETP.NE.U32.AND P0, PT, R20, RZ, PT ;  /* 0x000000ff1400720c */ /* 0x008fc80003f05070 */
[----:B------:R-:W-:-:S03]  /*4d60*/  ISETP.NE.AND.EX P0, PT, R21, RZ, PT, P0 ;  /* 0x000000ff1500720c */ /* 0x000fc60003f05300 */
[----:B------:R-:W3:Y:S01]  /*4d70*/  LDC R6, c[0x0][0x144] ;  /* 0x00005100ff067b82 */ /* 0x000ee20000000800 */
[-C--:B----4-:R-:W-:Y:S01]  /*4d80*/  SHF.R.U64 R12, R4, R8.reuse, R3 ;  /* 0x00000008040c7219 */ /* 0x090fe20000001203 */
[----:B--2---:R-:W-:Y:S01]  /*4d90*/  IMAD.MOV R9, RZ, RZ, -R9 ;  /* 0x000000ffff097224 */ /* 0x004fe200078e0a09 */
[----:B-1----:R-:W-:Y:S02]  /*4da0*/  I2FP.F32.U32 R4, R13 ;  /* 0x0000000d00047245 */ /* 0x002fe40000201000 */
[----:B------:R-:W-:-:S03]  /*4db0*/  SHF.R.U32.HI R3, RZ, R8, R3 ;  /* 0x00000008ff037219 */ /* 0x000fc60000011603 */
[----:B------:R-:W1:Y:S01]  /*4dc0*/  LDC R24, c[0x0][0x148] ;  /* 0x00005200ff187b82 */ /* 0x000e620000000800 */
[----:B------:R-:W-:Y:S01]  /*4dd0*/  FMUL R7, R4, UR4 ;  /* 0x0000000404077c20 */ /* 0x000fe20008400000 */
[----:B------:R-:W-:Y:S01]  /*4de0*/  IMAD.MOV.U32 R4, RZ, RZ, -0x1 ;  /* 0xffffffffff047424 */ /* 0x000fe200078e00ff */
[-C--:B-----5:R-:W-:Y:S02]  /*4df0*/  SHF.L.U32 R29, R0, R11.reuse, RZ ;  /* 0x0000000b001d7219 */ /* 0x0a0fe400000006ff */
[----:B------:R2:W4:Y:S02]  /*4e00*/  F2I.U32.TRUNC.NTZ R15, R7 ;  /* 0x00000007000f7305 */ /* 0x000524000020f000 */
[----:B------:R-:W-:Y:S01]  /*4e10*/  SHF.L.U32 R4, R4, R11, RZ ;  /* 0x0000000b04047219 */ /* 0x000fe200000006ff */
[----:B------:R-:W1:Y:S01]  /*4e20*/  LDC R25, c[0x0][0x8a8] ;  /* 0x00022a00ff197b82 */ /* 0x000e620000000800 */
[-CC-:B------:R-:W-:Y:S02]  /*4e30*/  SHF.R.U64 R10, R12, R14.reuse, R3.reuse ;  /* 0x0000000e0c0a7219 */ /* 0x180fe40000001203 */
[----:B------:R-:W-:-:S04]  /*4e40*/  SHF.R.U32.HI R3, RZ, R14, R3 ;  /* 0x0000000eff037219 */ /* 0x000fc80000011603 */
[----:B------:R-:W-:Y:S01]  /*4e50*/  SHF.R.U64 R14, R10, R11, R3 ;  /* 0x0000000b0a0e7219 */ /* 0x000fe20000001203 */
[----:B------:R-:W1:Y:S01]  /*4e60*/  LDC R27, c[0x0][0x8f0] ;  /* 0x00023c00ff1b7b82 */ /* 0x000e620000000800 */
[----:B---3--:R-:W-:Y:S01]  /*4e70*/  IMAD R26, R6, R9, R23 ;  /* 0x00000009061a7224 */ /* 0x008fe200078e0217 */
[----:B------:R-:W-:Y:S02]  /*4e80*/  LOP3.LUT R23, RZ, R4, RZ, 0x33, !PT ;  /* 0x00000004ff177212 */ /* 0x000fe400078e33ff */
[----:B------:R-:W-:Y:S01]  /*4e90*/  SHF.R.U32.HI R5, RZ, R11, R3 ;  /* 0x0000000bff057219 */ /* 0x000fe20000011603 */
[----:B------:R-:W-:-:S03]  /*4ea0*/  IMAD.MOV.U32 R4, RZ, RZ, R14 ;  /* 0x000000ffff047224 */ /* 0x000fc600078e000e */
[----:B------:R-:W3:Y:S08]  /*4eb0*/  LDC R28, c[0x0][0x8e0] ;  /* 0x00023800ff1c7b82 */ /* 0x000ef00000000800 */
[----:B------:R-:W1:Y:S01]  /*4ec0*/  LDC R30, c[0x0][0x8b8] ;  /* 0x00022e00ff1e7b82 */ /* 0x000e620000000800 */
[----:B--2-4-:R-:W-:Y:S05]  /*4ed0*/  @!P0 BRA `(.L_x_95) ;  /* 0x0000000000288947 */ /* 0x014fea0003800000 */
        /* <DEDUP_REMOVED lines=10> */
.L_x_95:
[----:B------:R-:W-:Y:S01]  /*4f80*/  ISETP.NE.AND P0, PT, R2, 0x1, PT ;  /* 0x000000010200780c */ /* 0x000fe20003f05270 */
[----:B------:R-:W-:Y:S01]  /*4f90*/  IMAD.MOV R15, RZ, RZ, -R15 ;  /* 0x000000ffff0f7224 */ /* 0x000fe200078e0a0f */
[----:B-1----:R-:W-:Y:S01]  /*4fa0*/  SHF.R.U64 R0, R4, R27, R5 ;  /* 0x0000001b04007219 */ /* 0x002fe20000001205 */
[----:B------:R-:W-:Y:S01]  /*4fb0*/  VIADD R5, R25, 0xffffffff ;  /* 0xffffffff19057836 */ /* 0x000fe20000000000 */
[----:B------:R-:W-:Y:S02]  /*4fc0*/  LOP3.LUT R23, R10, R23, RZ, 0xc0, !PT ;  /* 0x000000170a177212 */ /* 0x000fe400078ec0ff */
[----:B------:R-:W-:Y:S01]  /*4fd0*/  R2UR UR47, R31 ;  /* 0x000000001f2f72ca */ /* 0x000fe200000e0000 */
[----:B------:R-:W-:Y:S01]  /*4fe0*/  IMAD.MOV R3, RZ, RZ, -R0 ;  /* 0x000000ffff037224 */ /* 0x000fe200078e0a00 */
[----:B------:R-:W-:Y:S01]  /*4ff0*/  LOP3.LUT R5, R12, R5, RZ, 0xc0, !PT ;  /* 0x000000050c057212 */ /* 0x000fe200078ec0ff */
[----:B------:R-:W-:Y:S02]  /*5000*/  IMAD R23, R29, R0, R23 ;  /* 0x000000001d177224 */ /* 0x000fe400078e0217 */
[----:B---3--:R-:W-:-:S02]  /*5010*/  IMAD R0, R3, R28, R14 ;  /* 0x0000001c03007224 */ /* 0x008fc400078e020e */
[----:B------:R-:W-:Y:S02]  /*5020*/  @P0 IMAD R26, R24, R15, R13 ;  /* 0x0000000f181a0224 */ /* 0x000fe400078e020d */
[----:B------:R-:W-:Y:S02]  /*5030*/  IMAD R0, R0, R25, R5 ;  /* 0x0000001900007224 */ /* 0x000fe400078e0205 */
[----:B------:R-:W-:Y:S02]  /*5040*/  IMAD R23, R23, R30, R26 ;  /* 0x0000001e17177224 */ /* 0x000fe400078e021a */
[----:B------:R-:W-:-:S03]  /*5050*/  IMAD.MOV.U32 R3, RZ, RZ, 0x1 ;  /* 0x00000001ff037424 */ /* 0x000fc600078e00ff */
[----:B------:R-:W-:Y:S02]  /*5060*/  SEL R94, R0, R23, !P0 ;  /* 0x00000017005e7207 */ /* 0x000fe40004000000 */
[----:B------:R-:W-:-:S07]  /*5070*/  SEL R23, R23, R0, !P0 ;  /* 0x0000000017177207 */ /* 0x000fce0004000000 */
.L_x_93:
[----:B------:R-:W-:Y:S01]  /*5080*/  UIADD3 UR50, UR51, UR50, URZ ;  /* 0x0000003233327290 */ /* 0x000fe2000fffe03f */
[----:B------:R-:W-:Y:S01]  /*5090*/  LOP3.LUT P0, RZ, R3, 0xff, RZ, 0xc0, !PT ;  /* 0x000000ff03ff7812 */ /* 0x000fe2000780c0ff */
[----:B------:R-:W-:Y:S02]  /*50a0*/  UIADD3 UR48, UR48, 0x4, URZ ;  /* 0x0000000430307890 */ /* 0x000fe4000fffe03f */
[----:B------:R-:W-:Y:S02]  /*50b0*/  USHF.R.U32.HI UR4, URZ, 0x2, UR50 ;  /* 0x000000023f047899 */ /* 0x000fe40008011632 */
[----:B------:R-:W-:Y:S02]  /*50c0*/  UISETP.GT.U32.AND UP0, UPT, UR50, 0x3, UPT ;  /* 0x000000033200788c */ /* 0x000fe4000bf04070 */
[----:B------:R-:W-:Y:S02]  /*50d0*/  ULOP3.LUT UR4, UR4, 0x1, URZ, 0xc0, !UPT ;  /* 0x0000000104047892 */ /* 0x000fe4000f8ec03f */
[----:B------:R-:W-:-:S02]  /*50e0*/  UISETP.LT.U32.AND UP1, UPT, UR51, 0x4, UP0 ;  /* 0x000000043300788c */ /* 0x000fc40008721070 */
[----:B------:R-:W-:Y:S02]  /*50f0*/  UISETP.NE.U32.AND UP2, UPT, UR4, 0x1, UPT ;  /* 0x000000010400788c */ /* 0x000fe4000bf45070 */
[----:B------:R-:W-:Y:S02]  /*5100*/  USEL UR5, URZ, 0x1, !UP1 ;  /* 0x000000013f057887 */ /* 0x000fe4000c800000 */
[----:B------:R-:W-:Y:S02]  /*5110*/  UISETP.GT.U32.AND UP0, UPT, UR51, 0x3, !UP2 ;  /* 0x000000033300788c */ /* 0x000fe4000d704070 */
[----:B------:R-:W-:Y:S02]  /*5120*/  ULOP3.LUT UR50, UR50, 0x3, URZ, 0xc0, !UPT ;  /* 0x0000000332327892 */ /* 0x000fe4000f8ec03f */
[----:B------:R-:W-:-:S04]  /*5130*/  USEL UR4, URZ, 0x1, !UP0 ;  /* 0x000000013f047887 */ /* 0x000fc8000c000000 */
[----:B------:R-:W-:Y:S01]  /*5140*/  ULOP3.LUT UR49, UR4, UR49, UR5, 0x96, !UPT ;  /* 0x0000003104317292 */ /* 0x000fe2000f8e9605 */
[----:B------:R-:W-:Y:S11]  /*5150*/  @P0 BRA `(.L_x_96) ;  /* 0xffffffc4005c0947 */ /* 0x000ff6000383ffff */
[----:B------:R-:W-:-:S13]  /*5160*/  PLOP3.LUT P0, PT, PT, PT, PT, 0x8, 0x0 ;  /* 0x000000000000781c */ /* 0x000fda0003f0e170 */
.L_x_21:
[----:B------:R-:W-:Y:S05]  /*5170*/  @P0 BRA `(.L_x_13) ;  /* 0x0000002800800947 */ /* 0x000fea0003800000 */
[----:B------:R-:W-:Y:S01]  /*5180*/  ULDC.64 UR6, c[0x0][0x588] ;  /* 0x0001620000067ab9 */ /* 0x000fe20000000a00 */
[----:B------:R-:W-:Y:S01]  /*5190*/  ISETP.NE.AND.EX P1, PT, R108, RZ, PT, P1 ;  /* 0x000000ff6c00720c */ /* 0x000fe20003f25310 */
[----:B------:R-:W-:-:S04]  /*51a0*/  DEPBAR.LE SB0, 0x0 ;  /* 0x000080000000791a */ /* 0x000fc80000000000 */
[----:B------:R-:W-:Y:S01]  /*51b0*/  ISETP.NE.U32.AND P0, PT, RZ, UR6, PT ;  /* 0x00000006ff007c0c */ /* 0x000fe2000bf05070 */
[----:B------:R-:W-:Y:S03]  /*51c0*/  BSSY B0, `(.L_x_97) ;  /* 0x0000014000007945 */ /* 0x000fe60003800000 */
[----:B------:R-:W-:-:S13]  /*51d0*/  ISETP.NE.AND.EX P0, PT, RZ, UR7, PT, P0 ;  /* 0x00000007ff007c0c */ /* 0x000fda000bf05300 */
[----:B------:R-:W-:Y:S05]  /*51e0*/  @P0 BRA P1, `(.L_x_98) ;  /* 0x0000000000440947 */ /* 0x000fea0000800000 */
[----:B------:R-:W-:-:S04]  /*51f0*/  ISETP.NE.U32.AND P0, PT, R106, RZ, PT ;  /* 0x000000ff6a00720c */ /* 0x000fc80003f05070 */
[----:B------:R-:W-:-:S13]  /*5200*/  ISETP.NE.AND.EX P0, PT, R108, RZ, PT, P0 ;  /* 0x000000ff6c00720c */ /* 0x000fda0003f05300 */
[----:B------:R-:W-:Y:S05]  /*5210*/  @!P0 BRA `(.L_x_99) ;  /* 0x00000000002c8947 */ /* 0x000fea0003800000 */
[----:B------:R-:W-:-:S13]  /*5220*/  LOP3.LUT P0, RZ, R90, 0xff, RZ, 0xc0, !PT ;  /* 0x000000ff5aff7812 */ /* 0x000fda000780c0ff */
[----:B------:R-:W-:Y:S05]  /*5230*/  @!P0 BRA `(.L_x_100) ;  /* 0x0000000000108947 */ /* 0x000fea0003800000 */
[----:B-----5:R-:W-:-:S13]  /*5240*/  FSETP.NEU.AND P0, PT, R92, RZ, PT ;  /* 0x000000ff5c00720b */ /* 0x020fda0003f0d000 */
[----:B------:R-:W-:Y:S05]  /*5250*/  @!P0 BREAK B0 ;  /* 0x0000000000008942 */ /* 0x000fea0003800000 */
[----:B------:R-:W-:Y:S05]  /*5260*/  @P0 BRA `(.L_x_98) ;  /* 0x0000000000240947 */ /* 0x000fea0003800000 */
[----:B------:R-:W-:Y:S05]  /*5270*/  BRA `(.L_x_13) ;  /* 0x0000002800407947 */ /* 0x000fea0003800000 */
.L_x_100:
[----:B------:R-:W-:-:S04]  /*5280*/  ISETP.NE.U32.AND P0, PT, RZ, UR6, PT ;  /* 0x00000006ff007c0c */ /* 0x000fc8000bf05070 */
[----:B------:R-:W-:-:S13]  /*5290*/  ISETP.NE.AND.EX P0, PT, RZ, UR7, PT, P0 ;  /* 0x00000007ff007c0c */ /* 0x000fda000bf05300 */
[----:B------:R-:W-:Y:S05]  /*52a0*/  @!P0 BREAK B0 ;  /* 0x0000000000008942 */ /* 0x000fea0003800000 */
[----:B------:R-:W-:Y:S05]  /*52b0*/  @P0 BRA `(.L_x_98) ;  /* 0x0000000000100947 */ /* 0x000fea0003800000 */
[----:B------:R-:W-:Y:S05]  /*52c0*/  BRA `(.L_x_13) ;  /* 0x00000028002c7947 */ /* 0x000fea0003800000 */
.L_x_99:
[----:B-----5:R-:W-:-:S13]  /*52d0*/  FSETP.NEU.AND P0, PT, R92, RZ, PT ;  /* 0x000000ff5c00720b */ /* 0x020fda0003f0d000 */
[----:B------:R-:W-:Y:S05]  /*52e0*/  @!P0 BREAK B0 ;  /* 0x0000000000008942 */ /* 0x000fea0003800000 */
[----:B------:R-:W-:Y:S05]  /*52f0*/  @!P0 BRA `(.L_x_13) ;  /* 0x0000002800208947 */ /* 0x000fea0003800000 */
.L_x_98:
[----:B-1----:R-:W-:Y:S05]  /*5300*/  BSYNC B0 ;  /* 0x0000000000007941 */ /* 0x002fea0003800000 */
.L_x_97:
[----:B------:R-:W-:-:S04]  /*5310*/  LOP3.LUT R19, R19, 0x1, RZ, 0xfc, !PT ;  /* 0x0000000113137812 */ /* 0x000fc800078efcff */
[----:B------:R-:W-:-:S13]  /*5320*/  ISETP.NE.AND P0, PT, R19, 0x3, PT ;  /* 0x000000031300780c */ /* 0x000fda0003f05270 */
[----:B------:R-:W-:Y:S05]  /*5330*/  @!P0 BRA `(.L_x_101) ;  /* 0x0000000000048947 */ /* 0x000fea0003800000 */
[----:B------:R-:W-:Y:S01]  /*5340*/  BPT.TRAP 0x1 ;  /* 0x000000040000795c */ /* 0x000fe20000300000 */
.L_x_101:
[----:B------:R-:W1:Y:S01]  /*5350*/  S2UR UR5, SR_CgaCtaId ;  /* 0x00000000000579c3 */ /* 0x000e620000008800 */
[----:B------:R-:W-:Y:S02]  /*5360*/  UMOV UR4, 0x400 ;  /* 0x0000040000047882 */ /* 0x000fe40000000000 */
[----:B-1----:R-:W-:-:S04]  /*5370*/  ULEA UR4, UR5, UR4, 0x18 ;  /* 0x0000000405047291 */ /* 0x002fc8000f8ec03f */
[----:B------:R-:W-:-:S04]  /*5380*/  ULEA UR4, UR39, UR4, 0x3 ;  /* 0x0000000427047291 */ /* 0x000fc8000f8e183f */
[----:B------:R-:W-:-:S04]  /*5390*/  UIADD3 UR4, UR4, 0x60, URZ ;  /* 0x0000006004047890 */ /* 0x000fc8000fffe03f */
[----:B------:R-:W-:-:S09]  /*53a0*/  UPRMT UR4, UR5, 0x654, UR4 ;  /* 0x0000065405047896 */ /* 0x000fd20008000004 */
[----:B------:R-:W-:Y:S01]  /*53b0*/  SYNCS.ARRIVE.TRANS64.RED.A1T0 RZ, [UR4], RZ ;  /* 0x000000ffffff79a7 */ /* 0x000fe20008100404 */
[----:B------:R-:W-:Y:S05]  /*53c0*/  BRA `(.L_x_13) ;  /* 0x0000002400ec7947 */ /* 0x000fea0003800000 */
.L_x_12:
[----:B------:R-:W-:Y:S01]  /*53d0*/  ULDC.64 UR4, c[0x0][0x8f8] ;  /* 0x00023e0000047ab9 */ /* 0x000fe20000000a00 */
[----:B------:R-:W-:Y:S01]  /*53e0*/  PRMT R10, RZ, 0x7610, R10 ;  /* 0x00007610ff0a7816 */ /* 0x000fe2000000000a */
[----:B------:R-:W-:Y:S01]  /*53f0*/  IMAD.MOV.U32 R20, RZ, RZ, -0x1 ;  /* 0xffffffffff147424 */ /* 0x000fe200078e00ff */
[----:B------:R-:W-:Y:S01]  /*5400*/  ISETP.GE.U32.AND P0, PT, R16, UR4, PT ;  /* 0x0000000410007c0c */ /* 0x000fe2000bf06070 */
[----:B------:R-:W-:Y:S02]  /*5410*/  IMAD.MOV.U32 R13, RZ, RZ, -0x1 ;  /* 0xffffffffff0d7424 */ /* 0x000fe400078e00ff */
[----:B------:R-:W-:Y:S01]  /*5420*/  IMAD.MOV.U32 R12, RZ, RZ, -0x1 ;  /* 0xffffffffff0c7424 */ /* 0x000fe200078e00ff */
[----:B------:R-:W-:-:S13]  /*5430*/  ISETP.GE.U32.AND.EX P0, PT, R17, UR5, PT, P0 ;  /* 0x0000000511007c0c */ /* 0x000fda000bf06100 */
        /* <DEDUP_REMOVED lines=19> */
.L_x_103:
        /* <DEDUP_REMOVED lines=10> */
[----:B------:R-:W-:-:S03]  /*5610*/  IMAD R13, R13, R29, R12 ;  /* 0x0000001d0d0d7224 */ /* 0x000fc600078e020c */
        /* <DEDUP_REMOVED lines=28> */
.L_x_104:
[----:B------:R-:W-:Y:S01]  /*57e0*/  ISETP.NE.AND P0, PT, R2, 0x1, PT ;  /* 0x000000010200780c */ /* 0x000fe20003f05270 */
[----:B------:R-:W-:Y:S01]  /*57f0*/  USHF.L.U32 UR4, UR37, UR4, URZ ;  /* 0x0000000425047299 */ /* 0x000fe2000800063f */
[----:B--2---:R-:W-:Y:S01]  /*5800*/  SHF.R.U64 R10, R10, R28, R11 ;  /* 0x0000001c0a0a7219 */ /* 0x004fe2000000120b */
[----:B------:R-:W-:Y:S01]  /*5810*/  VIADD R13, R27, 0xffffffff ;  /* 0xffffffff1b0d7836 */ /* 0x000fe20000000000 */
[----:B------:R-:W-:Y:S01]  /*5820*/  LOP3.LUT R7, R25, R32, RZ, 0xc0, !PT ;  /* 0x0000002019077212 */ /* 0x000fe200078ec0ff */
[----:B------:R-:W-:Y:S02]  /*5830*/  IMAD.MOV.U32 R12, RZ, RZ, R23 ;  /* 0x000000ffff0c7224 */ /* 0x000fe400078e0017 */
[----:B------:R-:W-:Y:S02]  /*5840*/  IMAD.MOV R11, RZ, RZ, -R10 ;  /* 0x000000ffff0b7224 */ /* 0x000fe400078e0a0a */
[----:B------:R-:W-:Y:S02]  /*5850*/  IMAD R7, R10, UR4, R7 ;  /* 0x000000040a077c24 */ /* 0x000fe4000f8e0207 */
[----:B------:R-:W-:-:S02]  /*5860*/  IMAD.MOV.U32 R10, RZ, RZ, 0x1 ;  /* 0x00000001ff0a7424 */ /* 0x000fc400078e00ff */
[----:B------:R-:W-:Y:S01]  /*5870*/  @P0 IMAD R8, R9, R24, R6 ;  /* 0x0000001809080224 */ /* 0x000fe200078e0206 */
[----:B------:R-:W-:Y:S01]  /*5880*/  LOP3.LUT R9, R20, R13, RZ, 0xc0, !PT ;  /* 0x0000000d14097212 */ /* 0x000fe200078ec0ff */
[----:B---3--:R-:W-:Y:S02]  /*5890*/  IMAD R6, R11, R29, R26 ;  /* 0x0000001d0b067224 */ /* 0x008fe400078e021a */
[----:B----4-:R-:W-:Y:S02]  /*58a0*/  IMAD R8, R7, R33, R8 ;  /* 0x0000002107087224 */ /* 0x010fe400078e0208 */
[----:B------:R-:W-:-:S05]  /*58b0*/  IMAD R7, R6, R27, R9 ;  /* 0x0000001b06077224 */ /* 0x000fca00078e0209 */
[----:B------:R-:W-:Y:S02]  /*58c0*/  SEL R13, R7, R8, !P0 ;  /* 0x00000008070d7207 */ /* 0x000fe40004000000 */
[----:B------:R-:W-:-:S07]  /*58d0*/  SEL R20, R8, R7, !P0 ;  /* 0x0000000708147207 */ /* 0x000fce0004000000 */
.L_x_102:
[----:B------:R-:W-:-:S08]  /*58e0*/  NOP ;  /* 0x0000000000007918 */ /* 0x000fd00000000000 */
[----:B------:R-:W2:-:S00]  /*58f0*/  USETMAXREG.DEALLOC.CTAPOOL 0x28 ;  /* 0x00000028000079c8 */ /* 0x000e8000080e0500 */
[----:B--2---:R-:W-:-:S13]  /*5900*/  ISETP.NE.AND P0, PT, R0, 0x1, PT ;  /* 0x000000010000780c */ /* 0x004fda0003f05270 */
[----:B------:R-:W-:Y:S05]  /*5910*/  @!P0 BRA `(.L_x_13) ;  /* 0x0000002000988947 */ /* 0x000fea0003800000 */
[----:B------:R-:W-:Y:S05]  /*5920*/  @!P4 BRA `(.L_x_105) ;  /* 0x0000001000acc947 */ /* 0x000fea0003800000 */
[----:B------:R-:W-:-:S04]  /*5930*/  PRMT R3, R3, 0x9910, RZ ;  /* 0x0000991003037816 */ /* 0x000fc800000000ff */
[----:B------:R-:W-:-:S04]  /*5940*/  ISETP.NE.AND P0, PT, R3, RZ, PT ;  /* 0x000000ff0300720c */ /* 0x000fc80003f05270 */
[----:B------:R-:W-:-:S13]  /*5950*/  ISETP.NE.OR P0, PT, R0, 0x2, !P0 ;  /* 0x000000020000780c */ /* 0x000fda0004705670 */
[----:B------:R-:W-:Y:S05]  /*5960*/  @P0 BRA `(.L_x_13) ;  /* 0x0000002000840947 */ /* 0x000fea0003800000 */
[----:B------:R-:W-:-:S13]  /*5970*/  LOP3.LUT P1, RZ, R10, 0xff, RZ, 0xc0, !PT ;  /* 0x000000ff0aff7812 */ /* 0x000fda000782c0ff */
[----:B------:R-:W-:Y:S05]  /*5980*/  @!P1 BRA `(.L_x_106) ;  /* 0x0000000000189947 */ /* 0x000fea0003800000 */
[----:B------:R-:W-:Y:S01]  /*5990*/  UMOV UR4, 0x400 ;  /* 0x0000040000047882 */ /* 0x000fe20000000000 */
[----:B------:R-:W-:Y:S01]  /*59a0*/  IMAD.MOV.U32 R0, RZ, RZ, RZ ;  /* 0x000000ffff007224 */ /* 0x000fe200078e00ff */
[----:B-1----:R-:W-:-:S04]  /*59b0*/  ULEA UR4, UR36, UR4, 0x18 ;  /* 0x0000000424047291 */ /* 0x002fc8000f8ec03f */
[----:B------:R-:W-:-:S05]  /*59c0*/  SHF.L.U32 R0, R0, 0x1f, RZ ;  /* 0x0000001f00007819 */ /* 0x000fca00000006ff */
[----:B------:R-:W1:Y:S02]  /*59d0*/  SYNCS.PHASECHK.TRANS64.TRYWAIT P0, [UR4+0x88], R0 ;  /* 0x00008800ff0075a7 */ /* 0x000e640008000144 */
[----:B-1----:R-:W-:Y:S05]  /*59e0*/  @!P0 BRA `(.L_x_107) ;  /* 0x0000002000ec8947 */ /* 0x002fea0003800000 */
.L_x_106:
[----:B------:R-:W-:Y:S01]  /*59f0*/  PRMT R9, RZ, 0x7610, R9 ;  /* 0x00007610ff097816 */ /* 0x000fe20000000009 */
[----:B------:R-:W-:Y:S06]  /*5a00*/  @P2 BRA `(.L_x_108) ;  /* 0x0000000000242947 */ /* 0x000fec0003800000 */
[----:B------:R-:W-:Y:S02]  /*5a10*/  ULDC.64 UR4, c[0x0][0x588] ;  /* 0x0001620000047ab9 */ /* 0x000fe40000000a00 */
[----:B------:R-:W-:-:S04]  /*5a20*/  ISETP.NE.U32.AND P0, PT, RZ, UR4, PT ;  /* 0x00000004ff007c0c */ /* 0x000fc8000bf05070 */
[----:B------:R-:W-:-:S13]  /*5a30*/  ISETP.NE.AND.EX P0, PT, RZ, UR5, PT, P0 ;  /* 0x00000005ff007c0c */ /* 0x000fda000bf05300 */
[----:B------:R-:W-:Y:S05]  /*5a40*/  @!P0 BRA `(.L_x_109) ;  /* 0x00000000000c8947 */ /* 0x000fea0003800000 */
[----:B------:R2:W5:Y:S01]  /*5a50*/  LDG.E R11, desc[UR42][R4.64] ;  /* 0x0000002a040b7981 */ /* 0x000562000c1e1900 */
[----:B------:R-:W-:Y:S01]  /*5a60*/  IMAD.MOV.U32 R9, RZ, RZ, 0x1 ;  /* 0x00000001ff097424 */ /* 0x000fe200078e00ff */
[----:B------:R-:W-:Y:S06]  /*5a70*/  BRA `(.L_x_108) ;  /* 0x0000000000087947 */ /* 0x000fec0003800000 */
.L_x_109:
[----:B------:R-:W3:Y:S01]  /*5a80*/  LDC R11, c[0x0][0x580] ;  /* 0x00016000ff0b7b82 */ /* 0x000ee20000000800 */
[----:B------:R-:W-:-:S07]  /*5a90*/  IMAD.MOV.U32 R9, RZ, RZ, 0x1 ;  /* 0x00000001ff097424 */ /* 0x000fce00078e00ff */
.L_x_108:
[----:B-1----:R-:W-:Y:S01]  /*5aa0*/  IMAD.MOV.U32 R0, RZ, RZ, 0x1 ;  /* 0x00000001ff007424 */ /* 0x002fe200078e00ff */
[----:B------:R-:W-:Y:S06]  /*5ab0*/  @!P1 BRA `(.L_x_110) ;  /* 0x0000000c00d89947 */ /* 0x000fec0003800000 */
[----:B------:R-:W1:Y:S01]  /*5ac0*/  LDC R3, c[0x0][0x8a8] ;  /* 0x00022a00ff037b82 */ /* 0x000e620000000800 */
[----:B------:R-:W-:Y:S01]  /*5ad0*/  IMAD.MOV.U32 R0, RZ, RZ, -0x1 ;  /* 0xffffffffff007424 */ /* 0x000fe200078e00ff */
[----:B------:R-:W-:Y:S01]  /*5ae0*/  ULDC UR4, c[0x0][0x900] ;  /* 0x0002400000047ab9 */ /* 0x000fe20000000800 */
[----:B------:R-:W-:Y:S01]  /*5af0*/  LOP3.LUT R10, R19, 0x2, RZ, 0xfc, !PT ;  /* 0x00000002130a7812 */ /* 0x000fe200078efcff */
[----:B------:R-:W-:Y:S01]  /*5b00*/  ULDC.64 UR6, c[0x0][0x198] ;  /* 0x0000660000067ab9 */ /* 0x000fe20000000a00 */
[----:B------:R-:W-:Y:S02]  /*5b10*/  USHF.L.U32 UR13, UR37, UR4, URZ ;  /* 0x00000004250d7299 */ /* 0x000fe4000800063f */
[----:B------:R-:W-:Y:S01]  /*5b20*/  SHF.L.U32 R8, R0, UR4, RZ ;  /* 0x0000000400087c19 */ /* 0x000fe200080006ff */
[----:B------:R-:W-:Y:S01]  /*5b30*/  IMAD.MOV.U32 R0, RZ, RZ, 0x1 ;  /* 0x00000001ff007424 */ /* 0x000fe200078e00ff */
[----:B------:R-:W-:Y:S01]  /*5b40*/  ULDC.64 UR14, c[0x0][0x588] ;  /* 0x00016200000e7ab9 */ /* 0x000fe20000000a00 */
[----:B------:R-:W-:Y:S01]  /*5b50*/  ULDC.64 UR22, c[0x0][0x8f8] ;  /* 0x00023e0000167ab9 */ /* 0x000fe20000000a00 */
[----:B------:R-:W-:Y:S01]  /*5b60*/  LOP3.LUT R8, RZ, R8, RZ, 0x33, !PT ;  /* 0x00000008ff087212 */ /* 0x000fe200078e33ff */
[----:B------:R-:W-:Y:S01]  /*5b70*/  ULDC.64 UR24, c[0x0][0x590] ;  /* 0x0001640000187ab9 */ /* 0x000fe20000000a00 */
[----:B-1----:R-:W-:-:S07]  /*5b80*/  VIADD R3, R3, 0xffffffff ;  /* 0xffffffff03037836 */ /* 0x002fce0000000000 */
.L_x_142:
[----:B------:R-:W-:Y:S02]  /*5b90*/  ISETP.NE.U32.AND P0, PT, RZ, UR24, PT ;  /* 0x00000018ff007c0c */ /* 0x000fe4000bf05070 */
[----:B------:R-:W-:Y:S02]  /*5ba0*/  R2UR UR19, R20 ;  /* 0x00000000141372ca */ /* 0x000fe400000e0000 */
[----:B------:R-:W-:Y:S02]  /*5bb0*/  R2UR UR18, R13 ;  /* 0x000000000d1272ca */ /* 0x000fe400000e0000 */
[----:B------:R-:W-:-:S09]  /*5bc0*/  ISETP.NE.AND.EX P0, PT, RZ, UR25, PT, P0 ;  /* 0x00000019ff007c0c */ /* 0x000fd2000bf05300 */
[----:B------:R-:W-:Y:S02]  /*5bd0*/  USHF.L.U32 UR19, UR19, 0x8, URZ ;  /* 0x0000000813137899 */ /* 0x000fe4000800063f */
[----:B------:R-:W-:Y:S02]  /*5be0*/  USHF.L.U32 UR18, UR18, 0x6, URZ ;  /* 0x0000000612127899 */ /* 0x000fe4000800063f */
[----:B---34-:R-:W-:Y:S10]  /*5bf0*/  @!P0 BRA `(.L_x_111) ;  /* 0x00000000002c8947 */ /* 0x018ff40003800000 */
[----:B------:R-:W-:-:S04]  /*5c00*/  ISETP.NE.U32.AND P1, PT, RZ, UR14, PT ;  /* 0x0000000eff007c0c */ /* 0x000fc8000bf25070 */
[----:B------:R-:W-:-:S13]  /*5c10*/  ISETP.NE.AND.EX P1, PT, RZ, UR15, PT, P1 ;  /* 0x0000000fff007c0c */ /* 0x000fda000bf25310 */
[----:B------:R-:W-:Y:S05]  /*5c20*/  @!P1 BRA `(.L_x_112) ;  /* 0x0000000000189947 */ /* 0x000fea0003800000 */
[----:B--2---:R-:W1:Y:S01]  /*5c30*/  LDC.64 R4, c[0x0][0x588] ;  /* 0x00016200ff047b82 */ /* 0x004e620000000a00 */
[----:B------:R-:W-:-:S04]  /*5c40*/  IMAD R7, R12, UR24, RZ ;  /* 0x000000180c077c24 */ /* 0x000fc8000f8e02ff */
[----:B-1----:R-:W-:-:S05]  /*5c50*/  IMAD.WIDE R4, R7, 0x4, R4 ;  /* 0x0000000407047825 */ /* 0x002fca00078e0204 */
[----:B---3-5:R4:W5:Y:S01]  /*5c60*/  LDG.E R11, desc[UR42][R4.64] ;  /* 0x0000002a040b7981 */ /* 0x028962000c1e1900 */
[----:B------:R-:W-:Y:S01]  /*5c70*/  IMAD.MOV.U32 R9, RZ, RZ, 0x1 ;  /* 0x00000001ff097424 */ /* 0x000fe200078e00ff */
[----:B------:R-:W-:Y:S06]  /*5c80*/  BRA `(.L_x_111) ;  /* 0x0000000000087947 */ /* 0x000fec0003800000 */
.L_x_112:
[----:B---3-5:R-:W1:Y:S01]  /*5c90*/  LDC R11, c[0x0][0x580] ;  /* 0x00016000ff0b7b82 */ /* 0x028e620000000800 */
[----:B------:R-:W-:-:S07]  /*5ca0*/  IMAD.MOV.U32 R9, RZ, RZ, 0x1 ;  /* 0x00000001ff097424 */ /* 0x000fce00078e00ff */
.L_x_111:
[----:B------:R-:W-:Y:S05]  /*5cb0*/  @!P0 BRA `(.L_x_113) ;  /* 0x00000000001c8947 */ /* 0x000fea0003800000 */
[----:B------:R-:W-:-:S13]  /*5cc0*/  LOP3.LUT P2, RZ, R9, 0xff, RZ, 0xc0, !PT ;  /* 0x000000ff09ff7812 */ /* 0x000fda000784c0ff */
[----:B--2-4-:R-:W2:Y:S02]  /*5cd0*/  @!P2 LDC.64 R4, c[0x0][0x588] ;  /* 0x00016200ff04ab82 */ /* 0x014ea40000000a00 */
[----:B--2---:R-:W-:-:S04]  /*5ce0*/  @!P2 ISETP.NE.U32.AND P0, PT, R4, RZ, PT ;  /* 0x000000ff0400a20c */ /* 0x004fc80003f05070 */
[----:B------:R-:W-:Y:S02]  /*5cf0*/  @!P2 ISETP.NE.AND.EX P1, PT, R5, RZ, PT, P0 ;  /* 0x000000ff0500a20c */ /* 0x000fe40003f25300 */
[----:B-1-3-5:R-:W-:Y:S02]  /*5d00*/  @P2 FSETP.EQ.AND P0, PT, R11, RZ, PT ;  /* 0x000000ff0b00220b */ /* 0x02afe40003f02000 */
[----:B------:R-:W-:Y:S01]  /*5d10*/  @!P2 PLOP3.LUT P0, PT, P1, PT, PT, 0x8, 0x0 ;  /* 0x000000000000a81c */ /* 0x000fe20000f0e170 */
[----:B------:R-:W-:-:S12]  /*5d20*/  BRA `(.L_x_114) ;  /* 0x0000000000047947 */ /* 0x000fd80003800000 */
.L_x_113:
[----:B-1-3-5:R-:W-:-:S13]  /*5d30*/  FSETP.EQ.AND P0, PT, R11, RZ, PT ;  /* 0x000000ff0b00720b */ /* 0x02afda0003f02000 */
.L_x_114:
[----:B------:R-:W-:Y:S02]  /*5d40*/  ISETP.NE.AND P2, PT, R10, 0x3, PT ;  /* 0x000000030a00780c */ /* 0x000fe40003f45270 */
[----:B------:R-:W-:-:S04]  /*5d50*/  ELECT P1, URZ, PT ;  /* 0x00000000003f782f */ /* 0x000fc80003820000 */
[----:B------:R-:W-:-:S07]  /*5d60*/  PLOP3.LUT P0, PT, P1, P0, PT, 0x20, 0x0 ;  /* 0x000000000000781c */ /* 0x000fce0000f00470 */
[----:B------:R-:W-:Y:S06]  /*5d70*/  @!P2 BRA `(.L_x_115) ;  /* 0x000000000004a947 */ /* 0x000fec0003800000 */
[----:B------:R-:W-:Y:S01]  /*5d80*/  BPT.TRAP 0x1 ;  /* 0x000000040000795c */ /* 0x000fe20000300000 */
.L_x_115:
[----:B------:R-:W1:Y:S01]  /*5d90*/  S2UR UR36, SR_CgaCtaId ;  /* 0x00000000002479c3 */ /* 0x000e620000008800 */
[----:B------:R-:W-:Y:S01]  /*5da0*/  UMOV UR4, 0x400 ;  /* 0x0000040000047882 */ /* 0x000fe20000000000 */
[----:B--2-4-:R-:W-:Y:S01]  /*5db0*/  SHF.L.U32 R4, R0, 0x1f, RZ ;  /* 0x0000001f00047819 */ /* 0x014fe200000006ff */
[----:B-1----:R-:W-:-:S09]  /*5dc0*/  ULEA UR4, UR36, UR4, 0x18 ;  /* 0x0000000424047291 */ /* 0x002fd2000f8ec03f */
[----:B------:R-:W1:Y:S02]  /*5dd0*/  SYNCS.PHASECHK.TRANS64.TRYWAIT P1, [UR4+0x60], R4 ;  /* 0x00006004ff0075a7 */ /* 0x000e640008020144 */
[----:B-1----:R-:W-:Y:S05]  /*5de0*/  @!P1 BRA `(.L_x_116) ;  /* 0x0000002000049947 */ /* 0x002fea0003800000 */
.L_x_173:
[----:B------:R-:W-:Y:S04]  /*5df0*/  BSSY B0, `(.L_x_117) ;  /* 0x000000e000007945 */ /* 0x000fe80003800000 */
[----:B------:R-:W-:Y:S05]  /*5e00*/  @!P0 BRA `(.L_x_118) ;  /* 0x0000000000308947 */ /* 0x000fea0003800000 */
[----:B------:R-:W-:Y:S01]  /*5e10*/  R2UR UR20, R12 ;  /* 0x000000000c1472ca */ /* 0x000fe200000e0000 */
[----:B------:R-:W-:Y:S02]  /*5e20*/  UIADD3 UR8, UP0, UR6, 0x3f0, URZ ;  /* 0x000003f006087890 */ /* 0x000fe4000ff1e03f */
[----:B------:R-:W-:Y:S02]  /*5e30*/  UIADD3 UR16, UR4, 0x200, URZ ;  /* 0x0000020004107890 */ /* 0x000fe4000fffe03f */
[----:B------:R-:W-:Y:S02]  /*5e40*/  UIADD3 UR17, UR4, 0x40, URZ ;  /* 0x0000004004117890 */ /* 0x000fe4000fffe03f */
[----:B------:R-:W-:Y:S01]  /*5e50*/  UIADD3.X UR9, URZ, UR7, URZ, UP0, !UPT ;  /* 0x000000073f097290 */ /* 0x000fe200087fe43f */
[----:B------:R-:W-:Y:S01]  /*5e60*/  UMOV UR10, 0x0 ;  /* 0x00000000000a7882 */ /* 0x000fe20000000000 */
[----:B------:R-:W-:-:S07]  /*5e70*/  UMOV UR11, 0x10000000 ;  /* 0x10000000000b7882 */ /* 0x000fce0000000000 */
[----:B------:R2:W-:Y:S02]  /*5e80*/  UTMALDG.3D [UR16], [UR8], desc[UR10] ;  /* 0x00000a10080075b4 */ /* 0x0005e40008011000 */
[----:B--2---:R-:W-:Y:S05]  /*5e90*/  @!P2 BRA `(.L_x_119) ;  /* 0x000000000004a947 */ /* 0x004fea0003800000 */
[----:B------:R-:W-:Y:S01]  /*5ea0*/  BPT.TRAP 0x1 ;  /* 0x000000040000795c */ /* 0x000fe20000300000 */
.L_x_119:
[----:B-1----:R-:W1:Y:S02]  /*5eb0*/  LDC R5, c[0x0][0x800] ;  /* 0x00020000ff057b82 */ /* 0x002e640000000800 */
[----:B-1----:R2:W-:Y:S02]  /*5ec0*/  SYNCS.ARRIVE.TRANS64.RED.A0TR RZ, [UR4+0x40], R5 ;  /* 0x00004005ffff79a7 */ /* 0x0025e40008300404 */
.L_x_118:
[----:B------:R-:W-:Y:S05]  /*5ed0*/  BSYNC B0 ;  /* 0x0000000000007941 */ /* 0x000fea0003800000 */
.L_x_117:
[----:B------:R-:W-:Y:S05]  /*5ee0*/  @!P2 BRA `(.L_x_120) ;  /* 0x000000000004a947 */ /* 0x000fea0003800000 */
[----:B------:R-:W-:Y:S01]  /*5ef0*/  BPT.TRAP 0x1 ;  /* 0x000000040000795c */ /* 0x000fe20000300000 */
.L_x_120:
[----:B------:R-:W-:-:S04]  /*5f00*/  UIADD3 UR5, UR4, 0x40, URZ ;  /* 0x0000004004057890 */ /* 0x000fc8000fffe03f */
[----:B------:R-:W-:-:S09]  /*5f10*/  UPRMT UR5, UR36, 0x654, UR5 ;  /* 0x0000065424057896 */ /* 0x000fd20008000005 */
[----:B------:R-:W-:Y:S01]  /*5f20*/  SYNCS.ARRIVE.TRANS64.RED.A1T0 RZ, [UR5], RZ ;  /* 0x000000ffffff79a7 */ /* 0x000fe20008100405 */
[----:B------:R-:W-:Y:S05]  /*5f30*/  @!P2 BRA `(.L_x_121) ;  /* 0x000000000004a947 */ /* 0x000fea0003800000 */
[----:B------:R-:W-:Y:S01]  /*5f40*/  BPT.TRAP 0x1 ;  /* 0x000000040000795c */ /* 0x000fe20000300000 */
.L_x_121:
[----:B------:R-:W3:Y:S02]  /*5f50*/  SYNCS.PHASECHK.TRANS64.TRYWAIT P1, [UR4+0x68], R4 ;  /* 0x00006804ff0075a7 */ /* 0x000ee40008020144 */
[----:B---3--:R-:W-:Y:S05]  /*5f60*/  @!P1 BRA `(.L_x_122) ;  /* 0x0000001c00bc9947 */ /* 0x008fea0003800000 */
.L_x_174:
[----:B------:R-:W-:Y:S04]  /*5f70*/  BSSY B0, `(.L_x_123) ;  /* 0x0000010000007945 */ /* 0x000fe80003800000 */
[----:B------:R-:W-:Y:S05]  /*5f80*/  @!P0 BRA `(.L_x_124) ;  /* 0x0000000000388947 */ /* 0x000fea0003800000 */
[----:B------:R-:W-:Y:S01]  /*5f90*/  UIADD3 UR16, UP0, UR6, 0x3f0, URZ ;  /* 0x000003f006107890 */ /* 0x000fe2000ff1e03f */
[----:B------:R-:W-:Y:S01]  /*5fa0*/  R2UR UR12, R12 ;  /* 0x000000000c0c72ca */ /* 0x000fe200000e0000 */
[----:B------:R-:W-:Y:S02]  /*5fb0*/  UIADD3 UR11, UR19, 0x80, URZ ;  /* 0x00000080130b7890 */ /* 0x000fe4000fffe03f */
[----:B------:R-:W-:Y:S02]  /*5fc0*/  UIADD3 UR8, UR4, 0x2200, URZ ;  /* 0x0000220004087890 */ /* 0x000fe4000fffe03f */
[----:B------:R-:W-:Y:S02]  /*5fd0*/  UIADD3 UR9, UR4, 0x48, URZ ;  /* 0x0000004804097890 */ /* 0x000fe4000fffe03f */
[----:B------:R-:W-:Y:S01]  /*5fe0*/  UIADD3.X UR17, URZ, UR7, URZ, UP0, !UPT ;  /* 0x000000073f117290 */ /* 0x000fe200087fe43f */
[----:B------:R-:W-:Y:S01]  /*5ff0*/  UMOV UR20, 0x0 ;  /* 0x0000000000147882 */ /* 0x000fe20000000000 */
[----:B------:R-:W-:Y:S01]  /*6000*/  UMOV UR21, 0x10000000 ;  /* 0x1000000000157882 */ /* 0x000fe20000000000 */
[----:B------:R-:W-:-:S06]  /*6010*/  UMOV UR10, UR18 ;  /* 0x00000012000a7c82 */ /* 0x000fcc0008000000 */
[----:B------:R3:W-:Y:S02]  /*6020*/  UTMALDG.3D [UR8], [UR16], desc[UR20] ;  /* 0x00001408100075b4 */ /* 0x0007e40008011000 */
[----:B---3--:R-:W-:Y:S05]  /*6030*/  @!P2 BRA `(.L_x_125) ;  /* 0x000000000004a947 */ /* 0x008fea0003800000 */
[----:B------:R-:W-:Y:S01]  /*6040*/  BPT.TRAP 0x1 ;  /* 0x000000040000795c */ /* 0x000fe20000300000 */
.L_x_125:
[----:B-12---:R-:W1:Y:S02]  /*6050*/  LDC R5, c[0x0][0x800] ;  /* 0x00020000ff057b82 */ /* 0x006e640000000800 */
[----:B-1----:R3:W-:Y:S02]  /*6060*/  SYNCS.ARRIVE.TRANS64.RED.A0TR RZ, [UR4+0x48], R5 ;  /* 0x00004805ffff79a7 */ /* 0x0027e40008300404 */
.L_x_124:
[----:B------:R-:W-:Y:S05]  /*6070*/  BSYNC B0 ;  /* 0x0000000000007941 */ /* 0x000fea0003800000 */
.L_x_123:
[----:B------:R-:W-:Y:S05]  /*6080*/  @!P2 BRA `(.L_x_126) ;  /* 0x000000000004a947 */ /* 0x000fea0003800000 */
[----:B------:R-:W-:Y:S01]  /*6090*/  BPT.TRAP 0x1 ;  /* 0x000000040000795c */ /* 0x000fe20000300000 */
.L_x_126:
[----:B------:R-:W-:Y:S02]  /*60a0*/  UIADD3 UR5, UR4, 0x48, URZ ;  /* 0x0000004804057890 */ /* 0x000fe4000fffe03f */
[----:B------:R-:W-:Y:S02]  /*60b0*/  UIADD3 UR10, UR18, 0x20, URZ ;  /* 0x00000020120a7890 */ /* 0x000fe4000fffe03f */
[----:B------:R-:W-:-:S09]  /*60c0*/  UPRMT UR5, UR36, 0x654, UR5 ;  /* 0x0000065424057896 */ /* 0x000fd20008000005 */
[----:B------:R-:W-:Y:S01]  /*60d0*/  SYNCS.ARRIVE.TRANS64.RED.A1T0 RZ, [UR5], RZ ;  /* 0x000000ffffff79a7 */ /* 0x000fe20008100405 */
[----:B------:R-:W-:Y:S05]  /*60e0*/  @!P2 BRA `(.L_x_127) ;  /* 0x000000000004a947 */ /* 0x000fea0003800000 */
[----:B------:R-:W-:Y:S01]  /*60f0*/  BPT.TRAP 0x1 ;  /* 0x000000040000795c */ /* 0x000fe20000300000 */
.L_x_127:
[----:B------:R-:W4:Y:S02]  /*6100*/  SYNCS.PHASECHK.TRANS64.TRYWAIT P1, [UR4+0x70], R4 ;  /* 0x00007004ff0075a7 */ /* 0x000f240008020144 */
[----:B----4-:R-:W-:Y:S05]  /*6110*/  @!P1 BRA `(.L_x_128) ;  /* 0x0000001c00689947 */ /* 0x010fea0003800000 */
.L_x_175:
        /* <DEDUP_REMOVED lines=8> */
[----:B------:R-:W-:Y:S01]  /*61a0*/  UMOV UR21, 0x10000000 ;  /* 0x1000000000157882 */ /* 0x000fe20000000000 */
[----:B------:R-:W-:-:S06]  /*61b0*/  UMOV UR11, UR19 ;  /* 0x00000013000b7c82 */ /* 0x000fcc0008000000 */
[----:B------:R4:W-:Y:S02]  /*61c0*/  UTMALDG.3D [UR8], [UR16], desc[UR20] ;  /* 0x00001408100075b4 */ /* 0x0009e40008011000 */
[----:B----4-:R-:W-:Y:S05]  /*61d0*/  @!P2 BRA `(.L_x_131) ;  /* 0x000000000004a947 */ /* 0x010fea0003800000 */
[----:B------:R-:W-:Y:S01]  /*61e0*/  BPT.TRAP 0x1 ;  /* 0x000000040000795c */ /* 0x000fe20000300000 */
.L_x_131:
[----:B-123--:R-:W1:Y:S02]  /*61f0*/  LDC R5, c[0x0][0x800] ;  /* 0x00020000ff057b82 */ /* 0x00ee640000000800 */
[----:B-1----:R4:W-:Y:S02]  /*6200*/  SYNCS.ARRIVE.TRANS64.RED.A0TR RZ, [UR4+0x50], R5 ;  /* 0x00005005ffff79a7 */ /* 0x0029e40008300404 */
.L_x_130:
[----:B------:R-:W-:Y:S05]  /*6210*/  BSYNC B0 ;  /* 0x0000000000007941 */ /* 0x000fea0003800000 */
.L_x_129:
[----:B------:R-:W-:Y:S05]  /*6220*/  @!P2 BRA `(.L_x_132) ;  /* 0x000000000004a947 */ /* 0x000fea0003800000 */
[----:B------:R-:W-:Y:S01]  /*6230*/  BPT.TRAP 0x1 ;  /* 0x000000040000795c */ /* 0x000fe20000300000 */
.L_x_132:
[----:B------:R-:W-:-:S04]  /*6240*/  UIADD3 UR5, UR4, 0x50, URZ ;  /* 0x0000005004057890 */ /* 0x000fc8000fffe03f */
[----:B------:R-:W-:-:S09]  /*6250*/  UPRMT UR5, UR36, 0x654, UR5 ;  /* 0x0000065424057896 */ /* 0x000fd20008000005 */
[----:B------:R-:W-:Y:S01]  /*6260*/  SYNCS.ARRIVE.TRANS64.RED.A1T0 RZ, [UR5], RZ ;  /* 0x000000ffffff79a7 */ /* 0x000fe20008100405 */
[----:B------:R-:W-:Y:S05]  /*6270*/  @!P2 BRA `(.L_x_133) ;  /* 0x000000000004a947 */ /* 0x000fea0003800000 */
[----:B------:R-:W-:Y:S01]  /*6280*/  BPT.TRAP 0x1 ;  /* 0x000000040000795c */ /* 0x000fe20000300000 */
.L_x_133:
[----:B------:R-:W5:Y:S02]  /*6290*/  SYNCS.PHASECHK.TRANS64.TRYWAIT P1, [UR4+0x78], R4 ;  /* 0x00007804ff0075a7 */ /* 0x000f640008020144 */
[----:B-----5:R-:W-:Y:S05]  /*62a0*/  @!P1 BRA `(.L_x_134) ;  /* 0x0000001c001c9947 */ /* 0x020fea0003800000 */
.L_x_176:
[----:B------:R-:W-:Y:S04]  /*62b0*/  BSSY B0, `(.L_x_135) ;  /* 0x000000f000007945 */ /* 0x000fe80003800000 */
[----:B------:R-:W-:Y:S05]  /*62c0*/  @!P0 BRA `(.L_x_136) ;  /* 0x0000000000348947 */ /* 0x000fea0003800000 */
[----:B------:R-:W-:Y:S01]  /*62d0*/  R2UR UR12, R12 ;  /* 0x000000000c0c72ca */ /* 0x000fe200000e0000 */
[----:B------:R-:W-:Y:S02]  /*62e0*/  UIADD3 UR16, UP0, UR6, 0x3f0, URZ ;  /* 0x000003f006107890 */ /* 0x000fe4000ff1e03f */
[----:B------:R-:W-:Y:S02]  /*62f0*/  UIADD3 UR11, UR19, 0x80, URZ ;  /* 0x00000080130b7890 */ /* 0x000fe4000fffe03f */
[----:B------:R-:W-:Y:S02]  /*6300*/  UIADD3 UR8, UR4, 0x6200, URZ ;  /* 0x0000620004087890 */ /* 0x000fe4000fffe03f */
[----:B------:R-:W-:Y:S02]  /*6310*/  UIADD3 UR9, UR4, 0x58, URZ ;  /* 0x0000005804097890 */ /* 0x000fe4000fffe03f */
[----:B------:R-:W-:Y:S01]  /*6320*/  UIADD3.X UR17, URZ, UR7, URZ, UP0, !UPT ;  /* 0x000000073f117290 */ /* 0x000fe200087fe43f */
[----:B------:R-:W-:Y:S01]  /*6330*/  UMOV UR20, 0x0 ;  /* 0x0000000000147882 */ /* 0x000fe20000000000 */
[----:B------:R-:W-:-:S07]  /*6340*/  UMOV UR21, 0x10000000 ;  /* 0x1000000000157882 */ /* 0x000fce0000000000 */
[----:B------:R1:W-:Y:S02]  /*6350*/  UTMALDG.3D [UR8], [UR16], desc[UR20] ;  /* 0x00001408100075b4 */ /* 0x0003e40008011000 */
[----:B-1----:R-:W-:Y:S05]  /*6360*/  @!P2 BRA `(.L_x_137) ;  /* 0x000000000004a947 */ /* 0x002fea0003800000 */
[----:B------:R-:W-:Y:S01]  /*6370*/  BPT.TRAP 0x1 ;  /* 0x000000040000795c */ /* 0x000fe20000300000 */
.L_x_137:
[----:B------:R-:W1:Y:S02]  /*6380*/  LDC R4, c[0x0][0x800] ;  /* 0x00020000ff047b82 */ /* 0x000e640000000800 */
[----:B-1----:R1:W-:Y:S02]  /*6390*/  SYNCS.ARRIVE.TRANS64.RED.A0TR RZ, [UR4+0x58], R4 ;  /* 0x00005804ffff79a7 */ /* 0x0023e40008300404 */
.L_x_136:
[----:B------:R-:W-:Y:S05]  /*63a0*/  BSYNC B0 ;  /* 0x0000000000007941 */ /* 0x000fea0003800000 */
.L_x_135:
[----:B------:R-:W-:Y:S05]  /*63b0*/  @!P2 BRA `(.L_x_138) ;  /* 0x000000000004a947 */ /* 0x000fea0003800000 */
[----:B------:R-:W-:Y:S01]  /*63c0*/  BPT.TRAP 0x1 ;  /* 0x000000040000795c */ /* 0x000fe20000300000 */
.L_x_138:
[----:B------:R-:W-:Y:S01]  /*63d0*/  IADD3 R16, P0, R16, UR40, RZ ;  /* 0x0000002810107c10 */ /* 0x000fe2000ff1e0ff */
[----:B------:R-:W-:Y:S01]  /*63e0*/  UIADD3 UR4, UR4, 0x58, URZ ;  /* 0x0000005804047890 */ /* 0x000fe2000fffe03f */
[----:B------:R-:W-:Y:S01]  /*63f0*/  LOP3.LUT R0, R0, 0x1, RZ, 0x3c, !PT ;  /* 0x0000000100007812 */ /* 0x000fe200078e3cff */
[----:B------:R-:W-:Y:S01]  /*6400*/  IMAD.MOV.U32 R20, RZ, RZ, -0x1 ;  /* 0xffffffffff147424 */ /* 0x000fe200078e00ff */
[----:B------:R-:W-:Y:S01]  /*6410*/  IADD3.X R17, R17, UR38, RZ, P0, !PT ;  /* 0x0000002611117c10 */ /* 0x000fe200087fe4ff */
[----:B------:R-:W-:Y:S01]  /*6420*/  UPRMT UR4, UR36, 0x654, UR4 ;  /* 0x0000065424047896 */ /* 0x000fe20008000004 */
[----:B------:R-:W-:Y:S01]  /*6430*/  ISETP.GE.U32.AND P0, PT, R16, UR22, PT ;  /* 0x0000001610007c0c */ /* 0x000fe2000bf06070 */
[----:B------:R-:W-:Y:S01]  /*6440*/  IMAD.MOV.U32 R13, RZ, RZ, -0x1 ;  /* 0xffffffffff0d7424 */ /* 0x000fe200078e00ff */
[----:B-1----:R-:W-:Y:S01]  /*6450*/  PRMT R4, RZ, 0x7610, R4 ;  /* 0x00007610ff047816 */ /* 0x002fe20000000004 */
[----:B------:R-:W-:Y:S01]  /*6460*/  IMAD.MOV.U32 R12, RZ, RZ, -0x1 ;  /* 0xffffffffff0c7424 */ /* 0x000fe200078e00ff */
[----:B------:R-:W-:-:S04]  /*6470*/  ISETP.GE.U32.AND.EX P0, PT, R17, UR23, PT, P0 ;  /* 0x0000001711007c0c */ /* 0x000fc8000bf06100 */
[----:B------:R-:W-:Y:S09]  /*6480*/  SYNCS.ARRIVE.TRANS64.RED.A1T0 RZ, [UR4], RZ ;  /* 0x000000ffffff79a7 */ /* 0x000ff20008100404 */
[----:B------:R-:W-:Y:S05]  /*6490*/  @P0 BRA `(.L_x_139) ;  /* 0x0000000400580947 */ /* 0x000fea0003800000 */
[----:B------:R-:W1:Y:S01]  /*64a0*/  S2R R15, SR_CTAID.X ;  /* 0x00000000000f7919 */ /* 0x000e620000002500 */
[----:B------:R-:W5:Y:S01]  /*64b0*/  LDC.64 R12, c[0x0][0x8d0] ;  /* 0x00023400ff0c7b82 */ /* 0x000f620000000a00 */
[----:B------:R-:W-:Y:S01]  /*64c0*/  ULDC UR4, c[0x0][0x150] ;  /* 0x0000540000047ab9 */ /* 0x000fe20000000800 */
[----:B------:R-:W-:Y:S01]  /*64d0*/  IMAD.MOV.U32 R7, RZ, RZ, R16 ;  /* 0x000000ffff077224 */ /* 0x000fe200078e0010 */
[----:B------:R-:W2:Y:S01]  /*64e0*/  S2R R18, SR_CTAID.Y ;  /* 0x0000000000127919 */ /* 0x000ea20000002600 */
[----:B------:R-:W-:-:S04]  /*64f0*/  IMAD.MOV.U32 R21, RZ, RZ, R17 ;  /* 0x000000ffff157224 */ /* 0x000fc800078e0011 */
[----:B------:R-:W2:Y:S08]  /*6500*/  LDC R22, c[0x0][0x144] ;  /* 0x00005100ff167b82 */ /* 0x000eb00000000800 */
[----:B------:R-:W3:Y:S01]  /*6510*/  LDC R20, c[0x0][0x8d8] ;  /* 0x00023600ff147b82 */ /* 0x000ee20000000800 */
[----:B-----5:R-:W-:-:S04]  /*6520*/  ISETP.NE.U32.AND P0, PT, R12, RZ, PT ;  /* 0x000000ff0c00720c */ /* 0x020fc80003f05070 */
[----:B------:R-:W-:Y:S02]  /*6530*/  ISETP.NE.AND.EX P0, PT, R13, RZ, PT, P0 ;  /* 0x000000ff0d00720c */ /* 0x000fe40003f05300 */
[----:B-1----:R-:W-:Y:S02]  /*6540*/  I2FP.F32.U32 R4, R15 ;  /* 0x0000000f00047245 */ /* 0x002fe40000201000 */
[----:B--2---:R-:W-:-:S03]  /*6550*/  I2FP.F32.U32 R23, R18 ;  /* 0x0000001200177245 */ /* 0x004fc60000201000 */
[----:B------:R-:W-:-:S04]  /*6560*/  FMUL R4, R4, UR4 ;  /* 0x0000000404047c20 */ /* 0x000fc80008400000 */
[----:B------:R1:W2:Y:S02]  /*6570*/  F2I.U32.TRUNC.NTZ R14, R4 ;  /* 0x00000004000e7305 */ /* 0x0002a4000020f000 */
[----:B---3--:R-:W-:Y:S05]  /*6580*/  @!P0 BRA `(.L_x_140) ;  /* 0x0000000000308947 */ /* 0x008fea0003800000 */
[----:B----4-:R-:W3:Y:S02]  /*6590*/  LDC R5, c[0x0][0x8dc] ;  /* 0x00023700ff057b82 */ /* 0x010ee40000000800 */
[----:B---3--:R-:W-:-:S05]  /*65a0*/  IADD3 R5, P0, R16, R5, RZ ;  /* 0x0000000510057210 */ /* 0x008fca0007f1e0ff */
[----:B------:R-:W-:-:S04]  /*65b0*/  IMAD.X R21, RZ, RZ, R17, P0 ;  /* 0x000000ffff157224 */ /* 0x000fc800000e0611 */
[----:B------:R-:W-:-:S04]  /*65c0*/  IMAD.WIDE.U32 R6, R21, R12, RZ ;  /* 0x0000000c15067225 */ /* 0x000fc800078e00ff */
[----:B------:R-:W-:-:S04]  /*65d0*/  IMAD.WIDE.U32 R6, P0, R5, R13, R6 ;  /* 0x0000000d05067225 */ /* 0x000fc80007800006 */
[----:B-1----:R-:W-:-:S04]  /*65e0*/  IMAD.WIDE.U32 R4, R5, R12, RZ ;  /* 0x0000000c05047225 */ /* 0x002fc800078e00ff */
[----:B------:R-:W-:Y:S01]  /*65f0*/  IMAD.MOV.U32 R4, RZ, RZ, R7 ;  /* 0x000000ffff047224 */ /* 0x000fe200078e0007 */
[----:B------:R-:W-:Y:S01]  /*6600*/  IADD3 RZ, P1, R5, R6, RZ ;  /* 0x0000000605ff7210 */ /* 0x000fe20007f3e0ff */
[----:B------:R-:W-:-:S04]  /*6610*/  IMAD.X R5, RZ, RZ, RZ, P0 ;  /* 0x000000ffff057224 */ /* 0x000fc800000e06ff */
[----:B------:R-:W-:-:S04]  /*6620*/  IMAD.WIDE.U32.X R4, R21, R13, R4, P1 ;  /* 0x0000000d15047225 */ /* 0x000fc800008e0404 */
[----:B------:R-:W-:Y:S02]  /*6630*/  IMAD.MOV.U32 R7, RZ, RZ, R4 ;  /* 0x000000ffff077224 */ /* 0x000fe400078e0004 */
[----:B------:R-:W-:-:S07]  /*6640*/  IMAD.MOV.U32 R21, RZ, RZ, R5 ;  /* 0x000000ffff157224 */ /* 0x000fce00078e0005 */
.L_x_140:
[----:B------:R-:W-:Y:S01]  /*6650*/  ULDC UR4, c[0x0][0x154] ;  /* 0x0000550000047ab9 */ /* 0x000fe20000000800 */
[----:B------:R-:W3:Y:S01]  /*6660*/  LDC R13, c[0x0][0x148] ;  /* 0x00005200ff0d7b82 */ /* 0x000ee20000000800 */
[----:B------:R-:W-:Y:S01]  /*6670*/  FMUL R23, R23, UR4 ;  /* 0x0000000417177c20 */ /* 0x000fe20008400000 */
[----:B------:R-:W-:Y:S01]  /*6680*/  ISETP.NE.AND P2, PT, R2, 0x1, PT ;  /* 0x000000010200780c */ /* 0x000fe20003f45270 */
[----:B--2---:R-:W-:Y:S01]  /*6690*/  IMAD.MOV R6, RZ, RZ, -R14 ;  /* 0x000000ffff067224 */ /* 0x004fe200078e0a0e */
[-CC-:B------:R-:W-:Y:S02]  /*66a0*/  SHF.R.U64 R14, R7, R20.reuse, R21.reuse ;  /* 0x00000014070e7219 */ /* 0x180fe40000001215 */
[----:B------:R-:W-:Y:S01]  /*66b0*/  SHF.R.U32.HI R20, RZ, R20, R21 ;  /* 0x00000014ff147219 */ /* 0x000fe20000011615 */
[----:B------:R-:W2:Y:S01]  /*66c0*/  F2I.U32.TRUNC.NTZ R23, R23 ;  /* 0x0000001700177305 */ /* 0x000ea2000020f000 */
[----:B-1--4-:R-:W1:Y:S01]  /*66d0*/  LDC.64 R4, c[0x0][0x8c8] ;  /* 0x00023200ff047b82 */ /* 0x012e620000000a00 */
[----:B------:R-:W-:Y:S01]  /*66e0*/  IADD3 R21, P0, RZ, -R14, RZ ;  /* 0x8000000eff157210 */ /* 0x000fe20007f1e0ff */
[----:B------:R-:W-:-:S04]  /*66f0*/  IMAD R15, R22, R6, R15 ;  /* 0x00000006160f7224 */ /* 0x000fc800078e020f */
[----:B------:R-:W-:Y:S02]  /*6700*/  IMAD.X R7, RZ, RZ, ~R20, P0 ;  /* 0x000000ffff077224 */ /* 0x000fe400000e0e14 */
[----:B------:R-:W4:Y:S01]  /*6710*/  LDC R24, c[0x0][0x8c0] ;  /* 0x00023000ff187b82 */ /* 0x000f220000000800 */
[----:B--2---:R-:W-:-:S07]  /*6720*/  IMAD.MOV R12, RZ, RZ, -R23 ;  /* 0x000000ffff0c7224 */ /* 0x004fce00078e0a17 */
[----:B------:R-:W2:Y:S01]  /*6730*/  LDC R27, c[0x0][0x900] ;  /* 0x00024000ff1b7b82 */ /* 0x000ea20000000800 */
[----:B---3--:R-:W-:-:S07]  /*6740*/  @P2 IMAD R15, R13, R12, R18 ;  /* 0x0000000c0d0f2224 */ /* 0x008fce00078e0212 */
[----:B------:R-:W3:Y:S01]  /*6750*/  LDC.64 R12, c[0x0][0x8e8] ;  /* 0x00023a00ff0c7b82 */ /* 0x000ee20000000a00 */
[----:B-1----:R-:W-:-:S04]  /*6760*/  IMAD R6, R7, R4, RZ ;  /* 0x0000000407067224 */ /* 0x002fc800078e02ff */
[C---:B------:R-:W-:Y:S02]  /*6770*/  IMAD R7, R21.reuse, R5, R6 ;  /* 0x0000000515077224 */ /* 0x040fe400078e0206 */
[----:B------:R-:W-:Y:S01]  /*6780*/  IMAD.WIDE.U32 R4, R21, R4, R16 ;  /* 0x0000000415047225 */ /* 0x000fe200078e0010 */
[----:B------:R-:W1:Y:S03]  /*6790*/  LDC R6, c[0x0][0x8b0] ;  /* 0x00022c00ff067b82 */ /* 0x000e660000000800 */
[----:B------:R-:W-:-:S05]  /*67a0*/  IMAD.IADD R5, R5, 0x1, R7 ;  /* 0x0000000105057824 */ /* 0x000fca00078e0207 */
[----:B------:R-:W2:Y:S01]  /*67b0*/  LDC R25, c[0x0][0x8f0] ;  /* 0x00023c00ff197b82 */ /* 0x000ea20000000800 */
[-CC-:B----4-:R-:W-:Y:S02]  /*67c0*/  SHF.R.U64 R22, R4, R24.reuse, R5.reuse ;  /* 0x0000001804167219 */ /* 0x190fe40000001205 */
[----:B------:R-:W-:-:S05]  /*67d0*/  SHF.R.U32.HI R5, RZ, R24, R5 ;  /* 0x00000018ff057219 */ /* 0x000fca0000011605 */
[----:B------:R-:W4:Y:S01]  /*67e0*/  LDC R21, c[0x0][0x8e0] ;  /* 0x00023800ff157b82 */ /* 0x000f220000000800 */
[----:B---3--:R-:W-:-:S04]  /*67f0*/  ISETP.NE.U32.AND P0, PT, R12, RZ, PT ;  /* 0x000000ff0c00720c */ /* 0x008fc80003f05070 */
[----:B------:R-:W-:-:S03]  /*6800*/  ISETP.NE.AND.EX P0, PT, R13, RZ, PT, P0 ;  /* 0x000000ff0d00720c */ /* 0x000fc60003f05300 */
[----:B------:R-:W3:Y:S01]  /*6810*/  LDC R20, c[0x0][0x8b8] ;  /* 0x00022e00ff147b82 */ /* 0x000ee20000000800 */
[-CC-:B-1----:R-:W-:Y:S02]  /*6820*/  SHF.R.U64 R23, R22, R6.reuse, R5.reuse ;  /* 0x0000000616177219 */ /* 0x182fe40000001205 */
[----:B------:R-:W-:-:S04]  /*6830*/  SHF.R.U32.HI R4, RZ, R6, R5 ;  /* 0x00000006ff047219 */ /* 0x000fc80000011605 */
[-CC-:B--2---:R-:W-:Y:S01]  /*6840*/  SHF.R.U64 R24, R23, R27.reuse, R4.reuse ;  /* 0x0000001b17187219 */ /* 0x184fe20000001204 */
[----:B------:R-:W1:Y:S01]  /*6850*/  LDC R18, c[0x0][0x8a8] ;  /* 0x00022a00ff127b82 */ /* 0x000e620000000800 */
[----:B------:R-:W-:-:S03]  /*6860*/  SHF.R.U32.HI R27, RZ, R27, R4 ;  /* 0x0000001bff1b7219 */ /* 0x000fc60000011604 */
[----:B------:R-:W-:Y:S02]  /*6870*/  IMAD.MOV.U32 R4, RZ, RZ, R24 ;  /* 0x000000ffff047224 */ /* 0x000fe400078e0018 */
[----:B------:R-:W-:Y:S01]  /*6880*/  IMAD.MOV.U32 R5, RZ, RZ, R27 ;  /* 0x000000ffff057224 */ /* 0x000fe200078e001b */
[----:B------:R-:W-:Y:S06]  /*6890*/  @!P0 BRA `(.L_x_141) ;  /* 0x0000000000288947 */ /* 0x000fec0003800000 */
[----:B------:R-:W2:Y:S02]  /*68a0*/  LDC R5, c[0x0][0x8f4] ;  /* 0x00023d00ff057b82 */ /* 0x000ea40000000800 */
[----:B--2---:R-:W-:-:S05]  /*68b0*/  IADD3 R5, P0, R24, R5, RZ ;  /* 0x0000000518057210 */ /* 0x004fca0007f1e0ff */
[----:B------:R-:W-:-:S04]  /*68c0*/  IMAD.X R27, RZ, RZ, R27, P0 ;  /* 0x000000ffff1b7224 */ /* 0x000fc800000e061b */
[----:B------:R-:W-:-:S04]  /*68d0*/  IMAD.WIDE.U32 R6, R27, R12, RZ ;  /* 0x0000000c1b067225 */ /* 0x000fc800078e00ff */
[----:B------:R-:W-:-:S04]  /*68e0*/  IMAD.WIDE.U32 R6, P0, R5, R13, R6 ;  /* 0x0000000d05067225 */ /* 0x000fc80007800006 */
[----:B------:R-:W-:-:S04]  /*68f0*/  IMAD.WIDE.U32 R4, R5, R12, RZ ;  /* 0x0000000c05047225 */ /* 0x000fc800078e00ff */
[----:B------:R-:W-:Y:S01]  /*6900*/  IMAD.MOV.U32 R4, RZ, RZ, R7 ;  /* 0x000000ffff047224 */ /* 0x000fe200078e0007 */
[----:B------:R-:W-:Y:S01]  /*6910*/  IADD3 RZ, P1, R5, R6, RZ ;  /* 0x0000000605ff7210 */ /* 0x000fe20007f3e0ff */
[----:B------:R-:W-:-:S04]  /*6920*/  IMAD.X R5, RZ, RZ, RZ, P0 ;  /* 0x000000ffff057224 */ /* 0x000fc800000e06ff */
[----:B------:R-:W-:-:S08]  /*6930*/  IMAD.WIDE.U32.X R4, R27, R13, R4, P1 ;  /* 0x0000000d1b047225 */ /* 0x000fd000008e0404 */
.L_x_141:
[----:B------:R-:W-:Y:S01]  /*6940*/  SHF.R.U64 R4, R4, R25, R5 ;  /* 0x0000001904047219 */ /* 0x000fe20000001205 */
[----:B------:R-:W-:Y:S01]  /*6950*/  IMAD.MOV.U32 R12, RZ, RZ, R14 ;  /* 0x000000ffff0c7224 */ /* 0x000fe200078e000e */
[----:B------:R-:W-:Y:S02]  /*6960*/  LOP3.LUT R23, R23, R8, RZ, 0xc0, !PT ;  /* 0x0000000817177212 */ /* 0x000fe400078ec0ff */
[----:B------:R-:W-:Y:S01]  /*6970*/  LOP3.LUT R22, R22, R3, RZ, 0xc0, !PT ;  /* 0x0000000316167212 */ /* 0x000fe200078ec0ff */
[----:B------:R-:W-:Y:S02]  /*6980*/  IMAD.MOV R5, RZ, RZ, -R4 ;  /* 0x000000ffff057224 */ /* 0x000fe400078e0a04 */
[----:B------:R-:W-:Y:S02]  /*6990*/  IMAD R23, R4, UR13, R23 ;  /* 0x0000000d04177c24 */ /* 0x000fe4000f8e0217 */
[----:B----4-:R-:W-:Y:S02]  /*69a0*/  IMAD R21, R5, R21, R24 ;  /* 0x0000001505157224 */ /* 0x010fe400078e0218 */
[----:B---3--:R-:W-:-:S02]  /*69b0*/  IMAD R20, R23, R20, R15 ;  /* 0x0000001417147224 */ /* 0x008fc400078e020f */
[----:B-1----:R-:W-:Y:S02]  /*69c0*/  IMAD R21, R21, R18, R22 ;  /* 0x0000001215157224 */ /* 0x002fe400078e0216 */
[----:B------:R-:W-:-:S03]  /*69d0*/  IMAD.MOV.U32 R4, RZ, RZ, 0x1 ;  /* 0x00000001ff047424 */ /* 0x000fc600078e00ff */
[----:B------:R-:W-:Y:S02]  /*69e0*/  SEL R13, R21, R20, !P2 ;  /* 0x00000014150d7207 */ /* 0x000fe40005000000 */
[----:B------:R-:W-:-:S07]  /*69f0*/  SEL R20, R20, R21, !P2 ;  /* 0x0000001514147207 */ /* 0x000fce0005000000 */
.L_x_139:
[----:B------:R-:W-:-:S13]  /*6a00*/  LOP3.LUT P0, RZ, R4, 0xff, RZ, 0xc0, !PT ;  /* 0x000000ff04ff7812 */ /* 0x000fda000780c0ff */
[----:B------:R-:W-:Y:S05]  /*6a10*/  @P0 BRA `(.L_x_142) ;  /* 0xfffffff0005c0947 */ /* 0x000fea000383ffff */
.L_x_110:
[----:B------:R-:W-:-:S13]  /*6a20*/  ELECT P0, URZ, PT ;  /* 0x00000000003f782f */ /* 0x000fda0003800000 */
[----:B------:R-:W-:Y:S05]  /*6a30*/  @!P0 BRA `(.L_x_13) ;  /* 0x0000001000508947 */ /* 0x000fea0003800000 */
[----:B------:R-:W-:-:S04]  /*6a40*/  LOP3.LUT R19, R19, 0x2, RZ, 0xfc, !PT ;  /* 0x0000000213137812 */ /* 0x000fc800078efcff */
[----:B------:R-:W-:-:S13]  /*6a50*/  ISETP.NE.AND P1, PT, R19, 0x3, PT ;  /* 0x000000031300780c */ /* 0x000fda0003f25270 */
[----:B------:R-:W-:Y:S05]  /*6a60*/  @!P1 BRA `(.L_x_143) ;  /* 0x0000000000049947 */ /* 0x000fea0003800000 */
[----:B------:R-:W-:Y:S01]  /*6a70*/  BPT.TRAP 0x1 ;  /* 0x000000040000795c */ /* 0x000fe20000300000 */
.L_x_143:
[----:B--2---:R-:W-:Y:S01]  /*6a80*/  IMAD.U32 R4, RZ, RZ, UR36 ;  /* 0x00000024ff047e24 */ /* 0x004fe2000f8e00ff */
[----:B------:R-:W-:Y:S02]  /*6a90*/  MOV R3, 0x400 ;  /* 0x0000040000037802 */ /* 0x000fe40000000f00 */
[----:B------:R-:W-:Y:S02]  /*6aa0*/  SHF.L.U32 R2, R0, 0x1f, RZ ;  /* 0x0000001f00027819 */ /* 0x000fe400000006ff */
[----:B------:R-:W-:-:S04]  /*6ab0*/  LEA R3, R4, R3, 0x18 ;  /* 0x0000000304037211 */ /* 0x000fc800078ec0ff */
[----:B------:R-:W1:Y:S02]  /*6ac0*/  SYNCS.PHASECHK.TRANS64.TRYWAIT P0, [R3+URZ+0x60], R2 ;  /* 0x00006002030075a7 */ /* 0x000e64000800017f */
[----:B-1----:R-:W-:Y:S05]  /*6ad0*/  @!P0 BRA `(.L_x_144) ;  /* 0x0000001400288947 */ /* 0x002fea0003800000 */
.L_x_177:
[----:B------:R-:W-:Y:S05]  /*6ae0*/  @!P1 BRA `(.L_x_145) ;  /* 0x0000000000049947 */ /* 0x000fea0003800000 */
[----:B------:R-:W-:Y:S01]  /*6af0*/  BPT.TRAP 0x1 ;  /* 0x000000040000795c */ /* 0x000fe20000300000 */
.L_x_145:
[----:B------:R-:W2:Y:S02]  /*6b00*/  SYNCS.PHASECHK.TRANS64.TRYWAIT P0, [R3+URZ+0x68], R2 ;  /* 0x00006802030075a7 */ /* 0x000ea4000800017f */
[----:B--2---:R-:W-:Y:S05]  /*6b10*/  @!P0 BRA `(.L_x_146) ;  /* 0x00000014002c8947 */ /* 0x004fea0003800000 */
.L_x_178:
[----:B------:R-:W-:Y:S05]  /*6b20*/  @!P1 BRA `(.L_x_147) ;  /* 0x0000000000049947 */ /* 0x000fea0003800000 */
[----:B------:R-:W-:Y:S01]  /*6b30*/  BPT.TRAP 0x1 ;  /* 0x000000040000795c */ /* 0x000fe20000300000 */
.L_x_147:
[----:B------:R-:W1:Y:S02]  /*6b40*/  SYNCS.PHASECHK.TRANS64.TRYWAIT P0, [R3+URZ+0x70], R2 ;  /* 0x00007002030075a7 */ /* 0x000e64000800017f */
[----:B-1----:R-:W-:Y:S05]  /*6b50*/  @!P0 BRA `(.L_x_148) ;  /* 0x0000001400308947 */ /* 0x002fea0003800000 */
.L_x_179:
[----:B------:R-:W-:Y:S05]  /*6b60*/  @!P1 BRA `(.L_x_149) ;  /* 0x0000000000049947 */ /* 0x000fea0003800000 */
[----:B------:R-:W-:Y:S01]  /*6b70*/  BPT.TRAP 0x1 ;  /* 0x000000040000795c */ /* 0x000fe20000300000 */
.L_x_149:
[----:B------:R-:W-:-:S07]  /*6b80*/  SHF.L.U32 R0, R0, 0x1f, RZ ;  /* 0x0000001f00007819 */ /* 0x000fce00000006ff */
.L_x_150:
[----:B------:R1:W1:Y:S02]  /*6b90*/  SYNCS.PHASECHK.TRANS64.TRYWAIT P0, [R3+URZ+0x78], R0 ;  /* 0x00007800030075a7 */ /* 0x000264000800017f */
[----:B-1----:R-:W-:Y:S05]  /*6ba0*/  @!P0 NANOSLEEP.SYNCS 0x989680 ;  /* 0x009896800000895d */ /* 0x002fea0003900000 */
[----:B------:R-:W1:Y:S02]  /*6bb0*/  @!P0 SYNCS.PHASECHK.TRANS64 P0, [R3+URZ+0x78], R0 ;  /* 0x00007800030085a7 */ /* 0x000e64000800007f */
[----:B-1----:R-:W-:Y:S05]  /*6bc0*/  @P0 BRA `(.L_x_13) ;  /* 0x0000000c00ec0947 */ /* 0x002fea0003800000 */
[----:B------:R-:W-:Y:S05]  /*6bd0*/  BRA `(.L_x_150) ;  /* 0xfffffffc00ec7947 */ /* 0x000fea000383ffff */
.L_x_105:
[----:B------:R-:W-:Y:S01]  /*6be0*/  LOP3.LUT P0, RZ, R10, 0xff, RZ, 0xc0, !PT ;  /* 0x000000ff0aff7812 */ /* 0x000fe2000780c0ff */
[----:B------:R-:W-:Y:S02]  /*6bf0*/  IMAD.MOV.U32 R10, RZ, RZ, 0x1 ;  /* 0x00000001ff0a7424 */ /* 0x000fe400078e00ff */
[----:B------:R-:W-:-:S10]  /*6c00*/  IMAD.MOV.U32 R9, RZ, RZ, RZ ;  /* 0x000000ffff097224 */ /* 0x000fd400078e00ff */
[----:B------:R-:W-:Y:S05]  /*6c10*/  @!P0 BRA `(.L_x_151) ;  /* 0x0000000c00248947 */ /* 0x000fea0003800000 */
[----:B------:R-:W2:Y:S01]  /*6c20*/  LDC R0, c[0x0][0x28c] ;  /* 0x0000a300ff007b82 */ /* 0x000ea20000000800 */
[----:B------:R-:W-:Y:S01]  /*6c30*/  ULDC UR7, c[0x0][0x900] ;  /* 0x0002400000077ab9 */ /* 0x000fe20000000800 */
[----:B------:R-:W-:Y:S01]  /*6c40*/  UMOV UR8, 0xffffffff ;  /* 0xffffffff00087882 */ /* 0x000fe20000000000 */
[----:B------:R-:W-:Y:S01]  /*6c50*/  BSSY B0, `(.L_x_151) ;  /* 0x00000c5000007945 */ /* 0x000fe20003800000 */
[----:B-1----:R-:W-:Y:S01]  /*6c60*/  USHF.L.U32 UR4, UR36, 0x5, URZ ;  /* 0x0000000524047899 */ /* 0x002fe2000800063f */
[----:B------:R-:W-:Y:S01]  /*6c70*/  LOP3.LUT R11, R22, 0x2, RZ, 0xfc, !PT ;  /* 0x00000002160b7812 */ /* 0x000fe200078efcff */
[----:B------:R-:W-:Y:S01]  /*6c80*/  USHF.L.U32 UR5, UR36, 0xb, URZ ;  /* 0x0000000b24057899 */ /* 0x000fe2000800063f */
[----:B------:R-:W-:Y:S01]  /*6c90*/  IMAD.MOV.U32 R10, RZ, RZ, 0x1 ;  /* 0x00000001ff0a7424 */ /* 0x000fe200078e00ff */
[----:B------:R-:W-:Y:S01]  /*6ca0*/  USHF.L.U32 UR8, UR8, UR7, URZ ;  /* 0x0000000708087299 */ /* 0x000fe2000800063f */
[----:B------:R-:W-:Y:S01]  /*6cb0*/  IMAD.MOV.U32 R9, RZ, RZ, RZ ;  /* 0x000000ffff097224 */ /* 0x000fe200078e00ff */
[----:B------:R-:W-:Y:S01]  /*6cc0*/  ULDC UR6, c[0x0][0x8a8] ;  /* 0x00022a0000067ab9 */ /* 0x000fe20000000800 */
[----:B------:R-:W-:-:S02]  /*6cd0*/  ULOP3.LUT UR4, UR4, 0x20, URZ, 0xc0, !UPT ;  /* 0x0000002004047892 */ /* 0x000fc4000f8ec03f */
[----:B------:R-:W-:Y:S02]  /*6ce0*/  ULOP3.LUT UR5, UR5, 0x800, URZ, 0xc0, !UPT ;  /* 0x0000080005057892 */ /* 0x000fe4000f8ec03f */
[----:B------:R-:W-:Y:S02]  /*6cf0*/  UIADD3 UR17, UR6, -0x1, URZ ;  /* 0xffffffff06117890 */ /* 0x000fe4000fffe03f */
[----:B------:R-:W-:Y:S02]  /*6d00*/  USHF.L.U32 UR19, UR37, UR7, URZ ;  /* 0x0000000725137299 */ /* 0x000fe4000800063f */
[----:B------:R-:W-:Y:S01]  /*6d10*/  ULOP3.LUT UR18, URZ, UR8, URZ, 0x33, !UPT ;  /* 0x000000083f127292 */ /* 0x000fe2000f8e333f */
[----:B------:R-:W-:Y:S01]  /*6d20*/  ULDC.64 UR22, c[0x0][0x198] ;  /* 0x0000660000167ab9 */ /* 0x000fe20000000a00 */
[----:B--2---:R-:W-:-:S05]  /*6d30*/  VIADD R0, R0, 0x3f ;  /* 0x0000003f00007836 */ /* 0x004fca0000000000 */
[----:B------:R-:W-:-:S04]  /*6d40*/  SHF.R.S32.HI R3, RZ, 0x1f, R0 ;  /* 0x0000001fff037819 */ /* 0x000fc80000011400 */
[----:B------:R-:W-:Y:S01]  /*6d50*/  LEA.HI R3, R3, R0, RZ, 0x6 ;  /* 0x0000000003037211 */ /* 0x000fe200078f30ff */
[----:B------:R-:W-:-:S03]  /*6d60*/  IMAD.MOV.U32 R0, RZ, RZ, 0x1 ;  /* 0x00000001ff007424 */ /* 0x000fc600078e00ff */
[--C-:B------:R-:W-:Y:S02]  /*6d70*/  SHF.R.S32.HI R8, RZ, 0x6, R3.reuse ;  /* 0x00000006ff087819 */ /* 0x100fe40000011403 */
[----:B------:R-:W-:-:S03]  /*6d80*/  PRMT R3, R0, 0x7610, R3 ;  /* 0x0000761000037816 */ /* 0x000fc60000000003 */
[----:B------:R-:W-:-:S07]  /*6d90*/  VIADD R0, R8, 0x1 ;  /* 0x0000000108007836 */ /* 0x000fce0000000000 */
.L_x_162:
[----:B------:R-:W-:-:S03]  /*6da0*/  UMOV UR6, 0xffffffff ;  /* 0xffffffff00067882 */ /* 0x000fc60000000000 */
[----:B------:R-:W-:Y:S05]  /*6db0*/  BRA.DIV UR6, `(.L_x_152) ;  /* 0x0000001206ac7947 */ /* 0x000fea000b800000 */
[----:B------:R-:W-:-:S13]  /*6dc0*/  ELECT P6, URZ, PT ;  /* 0x00000000003f782f */ /* 0x000fda00038c0000 */
.L_x_182:
[----:B------:R-:W1:Y:S01]  /*6dd0*/  LDC R4, c[0x0][0x28c] ;  /* 0x0000a300ff047b82 */ /* 0x000e620000000800 */
[----:B------:R-:W-:Y:S01]  /*6de0*/  BSSY B1, `(.L_x_153) ;  /* 0x0000038000017945 */ /* 0x000fe20003800000 */
[----:B-1----:R-:W-:-:S13]  /*6df0*/  ISETP.LT.OR P6, PT, R4, 0x1, !P6 ;  /* 0x000000010400780c */ /* 0x002fda00077c1670 */
[----:B------:R-:W-:Y:S05]  /*6e00*/  @P6 BRA `(.L_x_154) ;  /* 0x0000000000d46947 */ /* 0x000fea0003800000 */
[----:B------:R-:W-:Y:S01]  /*6e10*/  LEA R15, R13, UR4, 0x6 ;  /* 0x000000040d0f7c11 */ /* 0x000fe2000f8e30ff */
[----:B------:R-:W-:Y:S02]  /*6e20*/  IMAD.SHL.U32 R20, R20, 0x100, RZ ;  /* 0x0000010014147824 */ /* 0x000fe400078e00ff */
[----:B------:R-:W-:Y:S02]  /*6e30*/  IMAD.MOV.U32 R21, RZ, RZ, RZ ;  /* 0x000000ffff157224 */ /* 0x000fe400078e00ff */
[----:B------:R-:W-:Y:S02]  /*6e40*/  IMAD.MOV.U32 R4, RZ, RZ, R0 ;  /* 0x000000ffff047224 */ /* 0x000fe400078e0000 */
[----:B------:R-:W-:Y:S02]  /*6e50*/  IMAD.MOV.U32 R5, RZ, RZ, R10 ;  /* 0x000000ffff057224 */ /* 0x000fe400078e000a */
[----:B------:R-:W-:-:S07]  /*6e60*/  IMAD.MOV.U32 R6, RZ, RZ, R9 ;  /* 0x000000ffff067224 */ /* 0x000fce00078e0009 */
.L_x_157:
[----:B------:R-:W1:Y:S01]  /*6e70*/  S2R R14, SR_CgaCtaId ;  /* 0x00000000000e7919 */ /* 0x000e620000008800 */
[----:B------:R-:W-:Y:S02]  /*6e80*/  MOV R7, 0x400 ;  /* 0x0000040000077802 */ /* 0x000fe40000000f00 */
[----:B------:R-:W-:-:S13]  /*6e90*/  LOP3.LUT P1, RZ, R18, 0x7f, RZ, 0xc0, !PT ;  /* 0x0000007f12ff7812 */ /* 0x000fda000782c0ff */
[----:B------:R-:W2:Y:S01]  /*6ea0*/  @!P1 LDC R13, c[0x0][0x500] ;  /* 0x00014000ff0d9b82 */ /* 0x000ea20000000800 */
[----:B-1----:R-:W-:Y:S02]  /*6eb0*/  LEA R19, R14, R7, 0x18 ;  /* 0x000000070e137211 */ /* 0x002fe400078ec0ff */
[----:B------:R-:W-:-:S03]  /*6ec0*/  SHF.L.U32 R7, R5, 0x1f, RZ ;  /* 0x0000001f05077819 */ /* 0x000fc600000006ff */
[----:B------:R-:W-:-:S04]  /*6ed0*/  IMAD R14, R6, 0x8, R19 ;  /* 0x00000008060e7824 */ /* 0x000fc800078e0213 */
[----:B------:R-:W1:Y:S02]  /*6ee0*/  SYNCS.PHASECHK.TRANS64.TRYWAIT P0, [R14+URZ+0x20], R7 ;  /* 0x000020070e0075a7 */ /* 0x000e64000800017f */
[----:B-12---:R-:W-:Y:S05]  /*6ef0*/  @!P0 BRA `(.L_x_155) ;  /* 0x00000010007c8947 */ /* 0x006fea0003800000 */
.L_x_183:
[----:B-1----:R-:W-:Y:S01]  /*6f00*/  PRMT R7, R11, 0x9910, RZ ;  /* 0x000099100b077816 */ /* 0x002fe200000000ff */
[----:B------:R1:W-:Y:S03]  /*6f10*/  @!P1 SYNCS.ARRIVE.TRANS64 RZ, [R14+URZ], R13 ;  /* 0x0000000d0eff99a7 */ /* 0x0003e6000800003f */
[----:B------:R-:W-:-:S13]  /*6f20*/  ISETP.NE.AND P0, PT, R7, 0x2, PT ;  /* 0x000000020700780c */ /* 0x000fda0003f05270 */
[----:B-1----:R-:W-:Y:S05]  /*6f30*/  @P0 BRA `(.L_x_156) ;  /* 0x0000000000040947 */ /* 0x002fea0003800000 */
[----:B------:R-:W-:Y:S01]  /*6f40*/  BPT.TRAP 0x1 ;  /* 0x000000040000795c */ /* 0x000fe20000300000 */
.L_x_156:
[C---:B------:R-:W-:Y:S01]  /*6f50*/  LEA R7, R6.reuse, UR5, 0xc ;  /* 0x0000000506077c11 */ /* 0x040fe2000f8e60ff */
[--C-:B------:R-:W-:Y:S01]  /*6f60*/  IMAD R13, R6, 0x8000, R19.reuse ;  /* 0x00008000060d7824 */ /* 0x100fe200078e0213 */
[----:B------:R-:W-:Y:S01]  /*6f70*/  R2UR UR9, R14 ;  /* 0x000000000e0972ca */ /* 0x000fe200000e0000 */
[----:B------:R-:W-:Y:S01]  /*6f80*/  VIADD R4, R4, 0xffffffff ;  /* 0xffffffff04047836 */ /* 0x000fe20000000000 */
[----:B------:R-:W-:Y:S01]  /*6f90*/  UIADD3 UR6, UP0, UR22, 0xf0, URZ ;  /* 0x000000f016067890 */ /* 0x000fe2000ff1e03f */
[----:B------:R-:W-:Y:S01]  /*6fa0*/  IMAD R7, R7, 0x2, R19 ;  /* 0x0000000207077824 */ /* 0x000fe200078e0213 */
[----:B------:R-:W-:Y:S01]  /*6fb0*/  R2UR UR7, R13 ;  /* 0x000000000d0772ca */ /* 0x000fe200000e0000 */
[----:B------:R-:W-:Y:S01]  /*6fc0*/  UIADD3 UR24, UP1, UR22, 0x1f0, URZ ;  /* 0x000001f016187890 */ /* 0x000fe2000ff3e03f */
[----:B------:R-:W-:Y:S01]  /*6fd0*/  R2UR UR11, R20 ;  /* 0x00000000140b72ca */ /* 0x000fe200000e0000 */
[----:B------:R-:W-:Y:S01]  /*6fe0*/  VIADD R6, R6, 0x1 ;  /* 0x0000000106067836 */ /* 0x000fe20000000000 */
[----:B------:R-:W-:Y:S01]  /*6ff0*/  R2UR UR8, R7 ;  /* 0x00000000070872ca */ /* 0x000fe200000e0000 */
[----:B------:R-:W-:Y:S01]  /*7000*/  UIADD3.X UR25, URZ, UR23, URZ, UP1, !UPT ;  /* 0x000000173f197290 */ /* 0x000fe20008ffe43f */
[----:B------:R-:W-:Y:S01]  /*7010*/  R2UR UR10, R21 ;  /* 0x00000000150a72ca */ /* 0x000fe200000e0000 */
[----:B------:R-:W-:Y:S01]  /*7020*/  UMOV UR14, 0x0 ;  /* 0x00000000000e7882 */ /* 0x000fe20000000000 */
[----:B------:R-:W-:Y:S01]  /*7030*/  R2UR UR12, R12 ;  /* 0x000000000c0c72ca */ /* 0x000fe200000e0000 */
[----:B------:R-:W-:Y:S01]  /*7040*/  UMOV UR15, 0x10000000 ;  /* 0x10000000000f7882 */ /* 0x000fe20000000000 */
[----:B------:R-:W-:Y:S01]  /*7050*/  R2UR UR20, R15 ;  /* 0x000000000f1472ca */ /* 0x000fe200000e0000 */
[----:B------:R-:W-:Y:S01]  /*7060*/  UMOV UR21, 0x30000 ;  /* 0x0003000000157882 */ /* 0x000fe20000000000 */
[----:B------:R-:W-:Y:S01]  /*7070*/  ISETP.GT.AND P1, PT, R4, 0x1, PT ;  /* 0x000000010400780c */ /* 0x000fe20003f24270 */
[----:B------:R-:W-:Y:S01]  /*7080*/  UIADD3 UR13, UR7, 0x8400, URZ ;  /* 0x00008400070d7890 */ /* 0x000fe2000fffe03f */
[----:B------:R-:W-:Y:S01]  /*7090*/  ISETP.NE.AND P0, PT, R6, 0x4, PT ;  /* 0x000000040600780c */ /* 0x000fe20003f05270 */
[----:B------:R-:W-:Y:S01]  /*70a0*/  UIADD3.X UR7, URZ, UR23, URZ, UP0, !UPT ;  /* 0x000000173f077290 */ /* 0x000fe200087fe43f */
[----:B------:R-:W-:Y:S01]  /*70b0*/  VIADD R21, R21, 0x40 ;  /* 0x0000004015157836 */ /* 0x000fe20000000000 */
[----:B------:R-:W-:Y:S01]  /*70c0*/  UIADD3 UR16, UR8, 0x28400, URZ ;  /* 0x0002840008107890 */ /* 0x000fe2000fffe03f */
[----:B------:R-:W-:-:S02]  /*70d0*/  SEL R14, RZ, 0x1, P0 ;  /* 0x00000001ff0e7807 */ /* 0x000fc40000000000 */
[----:B------:R-:W-:Y:S01]  /*70e0*/  UMOV UR8, UR13 ;  /* 0x0000000d00087c82 */ /* 0x000fe20008000000 */
[----:B------:R-:W-:Y:S02]  /*70f0*/  SEL R6, R6, RZ, P0 ;  /* 0x000000ff06067207 */ /* 0x000fe40000000000 */
[----:B------:R-:W-:Y:S01]  /*7100*/  LOP3.LUT R5, R5, R14, RZ, 0x3c, !PT ;  /* 0x0000000e05057212 */ /* 0x000fe200078e3cff */
[----:B------:R1:W-:Y:S02]  /*7110*/  UTMALDG.3D [UR8], [UR6], desc[UR14] ;  /* 0x00000e08060075b4 */ /* 0x0003e40008011000 */
[----:B-1----:R-:W-:Y:S01]  /*7120*/  UMOV UR8, UR16 ;  /* 0x0000001000087c82 */ /* 0x002fe20008000000 */
[----:B------:R-:W-:Y:S02]  /*7130*/  UMOV UR11, UR20 ;  /* 0x00000014000b7c82 */ /* 0x000fe40008000000 */
[----:B------:R1:W-:Y:S02]  /*7140*/  UTMALDG.3D.MULTICAST [UR8], [UR24], UR21, desc[UR14] ;  /* 0x00000e08180073b4 */ /* 0x0003e40008011815 */
[----:B-1----:R-:W-:Y:S05]  /*7150*/  @P1 BRA `(.L_x_157) ;  /* 0xfffffffc00441947 */ /* 0x002fea000383ffff */
.L_x_154:
[----:B------:R-:W-:Y:S05]  /*7160*/  BSYNC B1 ;  /* 0x0000000000017941 */ /* 0x000fea0003800000 */
.L_x_153:
[----:B------:R-:W-:Y:S01]  /*7170*/  LOP3.LUT P1, RZ, R3, 0xff, RZ, 0xc0, !PT ;  /* 0x000000ff03ff7812 */ /* 0x000fe2000782c0ff */
[----:B------:R-:W-:Y:S01]  /*7180*/  IMAD.IADD R9, R8, 0x1, R9 ;  /* 0x0000000108097824 */ /* 0x000fe200078e0209 */
[----:B------:R-:W-:Y:S01]  /*7190*/  IADD3 R16, P2, R16, UR40, RZ ;  /* 0x0000002810107c10 */ /* 0x000fe2000ff5e0ff */
[----:B------:R-:W-:Y:S01]  /*71a0*/  ULDC.64 UR6, c[0x0][0x8f8] ;  /* 0x00023e0000067ab9 */ /* 0x000fe20000000a00 */
[----:B------:R-:W-:Y:S01]  /*71b0*/  BSSY B1, `(.L_x_158) ;  /* 0x000006c000017945 */ /* 0x000fe20003800000 */
[----:B------:R-:W-:Y:S01]  /*71c0*/  IMAD.MOV.U32 R20, RZ, RZ, -0x1 ;  /* 0xffffffffff147424 */ /* 0x000fe200078e00ff */
[----:B------:R-:W-:Y:S01]  /*71d0*/  SHF.R.U32.HI R3, RZ, 0x2, R9 ;  /* 0x00000002ff037819 */ /* 0x000fe20000011609 */
[----:B------:R-:W-:Y:S01]  /*71e0*/  IMAD.MOV.U32 R13, RZ, RZ, -0x1 ;  /* 0xffffffffff0d7424 */ /* 0x000fe200078e00ff */
[----:B------:R-:W-:Y:S01]  /*71f0*/  ISETP.GT.U32.AND P0, PT, R9, 0x3, PT ;  /* 0x000000030900780c */ /* 0x000fe20003f04070 */
[----:B------:R-:W-:Y:S01]  /*7200*/  IMAD.MOV.U32 R12, RZ, RZ, -0x1 ;  /* 0xffffffffff0c7424 */ /* 0x000fe200078e00ff */
[----:B------:R-:W-:-:S02]  /*7210*/  LOP3.LUT R3, R3, 0x1, RZ, 0xc0, !PT ;  /* 0x0000000103037812 */ /* 0x000fc400078ec0ff */
[----:B------:R-:W-:Y:S01]  /*7220*/  ISETP.LT.U32.AND P0, PT, R8, 0x4, P0 ;  /* 0x000000040800780c */ /* 0x000fe20000701070 */
[----:B------:R-:W1:Y:S01]  /*7230*/  @P1 S2R R5, SR_CgaCtaId ;  /* 0x0000000000051919 */ /* 0x000e620000008800 */
[----:B------:R-:W-:Y:S02]  /*7240*/  @P1 MOV R4, 0x400 ;  /* 0x0000040000041802 */ /* 0x000fe40000000f00 */
[----:B------:R-:W-:Y:S02]  /*7250*/  IADD3.X R17, R17, UR38, RZ, P2, !PT ;  /* 0x0000002611117c10 */ /* 0x000fe400097fe4ff */
[----:B------:R-:W-:Y:S02]  /*7260*/  ISETP.GE.U32.AND P2, PT, R16, UR6, PT ;  /* 0x0000000610007c0c */ /* 0x000fe4000bf46070 */
[----:B------:R-:W-:Y:S02]  /*7270*/  LOP3.LUT R9, R9, 0x3, RZ, 0xc0, !PT ;  /* 0x0000000309097812 */ /* 0x000fe400078ec0ff */
[----:B-1----:R-:W-:-:S04]  /*7280*/  @P1 LEA R4, R5, R4, 0x18 ;  /* 0x0000000405041211 */ /* 0x002fc800078ec0ff */
[----:B------:R1:W-:Y:S01]  /*7290*/  @P1 SYNCS.ARRIVE.TRANS64.A1T0 RZ, [R4+URZ+0x88], RZ ;  /* 0x000088ff04ff19a7 */ /* 0x0003e2000810003f */
[----:B------:R-:W-:Y:S02]  /*72a0*/  ISETP.NE.U32.AND P1, PT, R3, 0x1, PT ;  /* 0x000000010300780c */ /* 0x000fe40003f25070 */
[----:B------:R-:W-:Y:S02]  /*72b0*/  SEL R3, RZ, 0x1, !P0 ;  /* 0x00000001ff037807 */ /* 0x000fe40004000000 */
[----:B------:R-:W-:Y:S02]  /*72c0*/  ISETP.GE.U32.AND.EX P0, PT, R17, UR7, PT, P2 ;  /* 0x0000000711007c0c */ /* 0x000fe4000bf06120 */
[----:B------:R-:W-:-:S04]  /*72d0*/  ISETP.GT.U32.AND P1, PT, R8, 0x3, !P1 ;  /* 0x000000030800780c */ /* 0x000fc80004f24070 */
[----:B-1----:R-:W-:-:S04]  /*72e0*/  SEL R4, RZ, 0x1, !P1 ;  /* 0x00000001ff047807 */ /* 0x002fc80004800000 */
[--C-:B------:R-:W-:Y:S02]  /*72f0*/  LOP3.LUT R10, R4, R10, R3.reuse, 0x96, !PT ;  /* 0x0000000a040a7212 */ /* 0x100fe400078e9603 */
[----:B------:R-:W-:Y:S02]  /*7300*/  PRMT R4, RZ, 0x7610, R4 ;  /* 0x00007610ff047816 */ /* 0x000fe40000000004 */
[----:B------:R-:W-:Y:S01]  /*7310*/  PRMT R3, RZ, 0x7610, R3 ;  /* 0x00007610ff037816 */ /* 0x000fe20000000003 */
[----:B------:R-:W-:Y:S06]  /*7320*/  @P0 BRA `(.L_x_159) ;  /* 0x0000000400500947 */ /* 0x000fec0003800000 */
[----:B------:R-:W1:Y:S01]  /*7330*/  S2R R13, SR_CTAID.X ;  /* 0x00000000000d7919 */ /* 0x000e620000002500 */
[----:B------:R-:W-:Y:S01]  /*7340*/  ULDC.64 UR6, c[0x0][0x8d0] ;  /* 0x0002340000067ab9 */ /* 0x000fe20000000a00 */
[----:B------:R-:W2:Y:S01]  /*7350*/  LDC R20, c[0x0][0x144] ;  /* 0x00005100ff147b82 */ /* 0x000ea20000000800 */
[----:B------:R-:W-:Y:S01]  /*7360*/  ISETP.NE.U32.AND P0, PT, RZ, UR6, PT ;  /* 0x00000006ff007c0c */ /* 0x000fe2000bf05070 */
[----:B------:R-:W3:Y:S01]  /*7370*/  S2R R12, SR_CTAID.Y ;  /* 0x00000000000c7919 */ /* 0x000ee20000002600 */
[----:B------:R-:W-:Y:S01]  /*7380*/  ULDC UR8, c[0x0][0x150] ;  /* 0x0000540000087ab9 */ /* 0x000fe20000000800 */
[----:B------:R-:W-:Y:S01]  /*7390*/  ULDC UR9, c[0x0][0x8d8] ;  /* 0x0002360000097ab9 */ /* 0x000fe20000000800 */
[----:B------:R-:W-:Y:S01]  /*73a0*/  ISETP.NE.AND.EX P0, PT, RZ, UR7, PT, P0 ;  /* 0x00000007ff007c0c */ /* 0x000fe2000bf05300 */
[----:B------:R-:W-:Y:S01]  /*73b0*/  IMAD.MOV.U32 R4, RZ, RZ, R16 ;  /* 0x000000ffff047224 */ /* 0x000fe200078e0010 */
[----:B-1----:R-:W-:-:S05]  /*73c0*/  I2FP.F32.U32 R5, R13 ;  /* 0x0000000d00057245 */ /* 0x002fca0000201000 */
[----:B------:R-:W-:Y:S01]  /*73d0*/  FMUL R19, R5, UR8 ;  /* 0x0000000805137c20 */ /* 0x000fe20008400000 */
[----:B------:R-:W-:-:S05]  /*73e0*/  IMAD.MOV.U32 R5, RZ, RZ, R17 ;  /* 0x000000ffff057224 */ /* 0x000fca00078e0011 */
[----:B---3--:R-:W-:Y:S05]  /*73f0*/  @!P0 BRA `(.L_x_160) ;  /* 0x0000000000288947 */ /* 0x008fea0003800000 */
[----:B------:R-:W-:Y:S02]  /*7400*/  ULDC UR8, c[0x0][0x8dc] ;  /* 0x0002370000087ab9 */ /* 0x000fe40000000800 */
[----:B------:R-:W-:-:S05]  /*7410*/  IADD3 R5, P0, R16, UR8, RZ ;  /* 0x0000000810057c10 */ /* 0x000fca000ff1e0ff */
[----:B------:R-:W-:-:S04]  /*7420*/  IMAD.X R15, RZ, RZ, R17, P0 ;  /* 0x000000ffff0f7224 */ /* 0x000fc800000e0611 */
[----:B------:R-:W-:-:S04]  /*7430*/  IMAD.WIDE.U32 R6, R15, UR6, RZ ;  /* 0x000000060f067c25 */ /* 0x000fc8000f8e00ff */
[----:B------:R-:W-:-:S04]  /*7440*/  IMAD.WIDE.U32 R6, P0, R5, UR7, R6 ;  /* 0x0000000705067c25 */ /* 0x000fc8000f800006 */
[----:B------:R-:W-:-:S04]  /*7450*/  IMAD.WIDE.U32 R4, R5, UR6, RZ ;  /* 0x0000000605047c25 */ /* 0x000fc8000f8e00ff */
[----:B------:R-:W-:Y:S01]  /*7460*/  IMAD.MOV.U32 R4, RZ, RZ, R7 ;  /* 0x000000ffff047224 */ /* 0x000fe200078e0007 */
[----:B------:R-:W-:Y:S01]  /*7470*/  IADD3 RZ, P1, R5, R6, RZ ;  /* 0x0000000605ff7210 */ /* 0x000fe20007f3e0ff */
[----:B------:R-:W-:-:S04]  /*7480*/  IMAD.X R5, RZ, RZ, RZ, P0 ;  /* 0x000000ffff057224 */ /* 0x000fc800000e06ff */
[----:B------:R-:W-:-:S08]  /*7490*/  IMAD.WIDE.U32.X R4, R15, UR7, R4, P1 ;  /* 0x000000070f047c25 */ /* 0x000fd000088e0404 */
.L_x_160:
[--C-:B------:R-:W-:Y:S01]  /*74a0*/  SHF.R.U64 R14, R4, UR9, R5.reuse ;  /* 0x00000009040e7c19 */ /* 0x100fe20008001205 */
[----:B------:R-:W1:Y:S01]  /*74b0*/  F2I.U32.TRUNC.NTZ R19, R19 ;  /* 0x0000001300137305 */ /* 0x000e62000020f000 */
[----:B------:R-:W-:Y:S01]  /*74c0*/  SHF.R.U32.HI R4, RZ, UR9, R5 ;  /* 0x00000009ff047c19 */ /* 0x000fe20008011605 */
[----:B------:R-:W-:Y:S01]  /*74d0*/  ULDC.64 UR6, c[0x0][0x8c8] ;  /* 0x0002320000067ab9 */ /* 0x000fe20000000a00 */
[----:B------:R-:W-:Y:S01]  /*74e0*/  IADD3 R7, P0, RZ, -R14, RZ ;  /* 0x8000000eff077210 */ /* 0x000fe20007f1e0ff */
[----:B------:R-:W-:Y:S01]  /*74f0*/  ULDC.64 UR8, c[0x0][0x8e8] ;  /* 0x00023a0000087ab9 */ /* 0x000fe20000000a00 */
[----:B------:R-:W3:Y:S03]  /*7500*/  LDC R21, c[0x0][0x148] ;  /* 0x00005200ff157b82 */ /* 0x000ee60000000800 */
[----:B------:R-:W-:Y:S01]  /*7510*/  IMAD.X R4, RZ, RZ, ~R4, P0 ;  /* 0x000000ffff047224 */ /* 0x000fe200000e0e04 */
[----:B------:R-:W-:-:S03]  /*7520*/  ISETP.NE.U32.AND P0, PT, RZ, UR8, PT ;  /* 0x00000008ff007c0c */ /* 0x000fc6000bf05070 */
[----:B------:R-:W-:Y:S01]  /*7530*/  IMAD R6, R4, UR6, RZ ;  /* 0x0000000604067c24 */ /* 0x000fe2000f8e02ff */
[----:B------:R-:W-:Y:S01]  /*7540*/  ISETP.NE.AND.EX P0, PT, RZ, UR9, PT, P0 ;  /* 0x00000009ff007c0c */ /* 0x000fe2000bf05300 */
[----:B------:R-:W-:Y:S01]  /*7550*/  IMAD.WIDE.U32 R4, R7, UR6, R16 ;  /* 0x0000000607047c25 */ /* 0x000fe2000f8e0010 */
[----:B------:R-:W-:-:S03]  /*7560*/  ULDC UR6, c[0x0][0x8c0] ;  /* 0x0002300000067ab9 */ /* 0x000fc60000000800 */
[----:B------:R-:W-:Y:S01]  /*7570*/  IMAD R7, R7, UR7, R6 ;  /* 0x0000000707077c24 */ /* 0x000fe2000f8e0206 */
[----:B------:R-:W-:Y:S01]  /*7580*/  ULDC UR7, c[0x0][0x154] ;  /* 0x0000550000077ab9 */ /* 0x000fe20000000800 */
[----:B-1----:R-:W-:Y:S02]  /*7590*/  IMAD.MOV R6, RZ, RZ, -R19 ;  /* 0x000000ffff067224 */ /* 0x002fe400078e0a13 */
[----:B------:R-:W-:Y:S02]  /*75a0*/  IMAD.IADD R5, R5, 0x1, R7 ;  /* 0x0000000105057824 */ /* 0x000fe400078e0207 */
[----:B--2---:R-:W-:Y:S01]  /*75b0*/  IMAD R13, R20, R6, R13 ;  /* 0x00000006140d7224 */ /* 0x004fe200078e020d */
[----:B------:R-:W-:Y:S02]  /*75c0*/  I2FP.F32.U32 R6, R12 ;  /* 0x0000000c00067245 */ /* 0x000fe40000201000 */
[--C-:B------:R-:W-:Y:S02]  /*75d0*/  SHF.R.U64 R15, R4, UR6, R5.reuse ;  /* 0x00000006040f7c19 */ /* 0x100fe40008001205 */
[----:B------:R-:W-:Y:S01]  /*75e0*/  SHF.R.U32.HI R4, RZ, UR6, R5 ;  /* 0x00000006ff047c19 */ /* 0x000fe20008011605 */
[----:B------:R-:W-:Y:S01]  /*75f0*/  FMUL R6, R6, UR7 ;  /* 0x0000000706067c20 */ /* 0x000fe20008400000 */
[----:B------:R-:W-:-:S02]  /*7600*/  ULDC UR6, c[0x0][0x8b0] ;  /* 0x00022c0000067ab9 */ /* 0x000fc40000000800 */
[--C-:B------:R-:W-:Y:S01]  /*7610*/  SHF.R.U64 R20, R15, UR6, R4.reuse ;  /* 0x000000060f147c19 */ /* 0x100fe20008001204 */
[----:B------:R1:W2:Y:S01]  /*7620*/  F2I.U32.TRUNC.NTZ R24, R6 ;  /* 0x0000000600187305 */ /* 0x0002a2000020f000 */
[----:B------:R-:W-:Y:S01]  /*7630*/  SHF.R.U32.HI R5, RZ, UR6, R4 ;  /* 0x00000006ff057c19 */ /* 0x000fe20008011604 */
[----:B------:R-:W-:-:S03]  /*7640*/  ULDC UR6, c[0x0][0x900] ;  /* 0x0002400000067ab9 */ /* 0x000fc60000000800 */
[--C-:B------:R-:W-:Y:S02]  /*7650*/  SHF.R.U64 R19, R20, UR6, R5.reuse ;  /* 0x0000000614137c19 */ /* 0x100fe40008001205 */
[----:B------:R-:W-:-:S03]  /*7660*/  SHF.R.U32.HI R23, RZ, UR6, R5 ;  /* 0x00000006ff177c19 */ /* 0x000fc60008011605 */
[----:B------:R-:W-:Y:S02]  /*7670*/  IMAD.MOV.U32 R4, RZ, RZ, R19 ;  /* 0x000000ffff047224 */ /* 0x000fe400078e0013 */
[----:B------:R-:W-:Y:S01]  /*7680*/  IMAD.MOV.U32 R5, RZ, RZ, R23 ;  /* 0x000000ffff057224 */ /* 0x000fe200078e0017 */
[----:B-1----:R-:W-:Y:S06]  /*7690*/  @!P0 BRA `(.L_x_161) ;  /* 0x0000000000288947 */ /* 0x002fec0003800000 */
        /* <DEDUP_REMOVED lines=10> */
.L_x_161:
[----:B------:R-:W-:Y:S01]  /*7740*/  ISETP.NE.AND P0, PT, R2, 0x1, PT ;  /* 0x000000010200780c */ /* 0x000fe20003f05270 */
[----:B------:R-:W-:Y:S01]  /*7750*/  ULDC UR6, c[0x0][0x8f0] ;  /* 0x00023c0000067ab9 */ /* 0x000fe20000000800 */
[----:B------:R-:W-:Y:S01]  /*7760*/  LOP3.LUT R20, R20, UR18, RZ, 0xc0, !PT ;  /* 0x0000001214147c12 */ /* 0x000fe2000f8ec0ff */
[----:B--2---:R-:W-:Y:S01]  /*7770*/  IMAD.MOV R24, RZ, RZ, -R24 ;  /* 0x000000ffff187224 */ /* 0x004fe200078e0a18 */
[----:B------:R-:W-:Y:S01]  /*7780*/  SHF.R.U64 R5, R4, UR6, R5 ;  /* 0x0000000604057c19 */ /* 0x000fe20008001205 */
[----:B------:R-:W-:Y:S01]  /*7790*/  ULDC UR6, c[0x0][0x8e0] ;  /* 0x0002380000067ab9 */ /* 0x000fe20000000800 */
[----:B------:R-:W-:Y:S01]  /*77a0*/  LOP3.LUT R6, R15, UR17, RZ, 0xc0, !PT ;  /* 0x000000110f067c12 */ /* 0x000fe2000f8ec0ff */
[----:B------:R-:W-:Y:S02]  /*77b0*/  ULDC UR7, c[0x0][0x8b8] ;  /* 0x00022e0000077ab9 */ /* 0x000fe40000000800 */
[----:B------:R-:W-:Y:S02]  /*77c0*/  IMAD.MOV R4, RZ, RZ, -R5 ;  /* 0x000000ffff047224 */ /* 0x000fe400078e0a05 */
[----:B------:R-:W-:-:S02]  /*77d0*/  IMAD R20, R5, UR19, R20 ;  /* 0x0000001305147c24 */ /* 0x000fc4000f8e0214 */
[----:B---3--:R-:W-:Y:S02]  /*77e0*/  @P0 IMAD R13, R21, R24, R12 ;  /* 0x00000018150d0224 */ /* 0x008fe400078e020c */
[----:B------:R-:W-:Y:S01]  /*77f0*/  IMAD R19, R4, UR6, R19 ;  /* 0x0000000604137c24 */ /* 0x000fe2000f8e0213 */
[----:B------:R-:W-:Y:S01]  /*7800*/  ULDC UR6, c[0x0][0x8a8] ;  /* 0x00022a0000067ab9 */ /* 0x000fe20000000800 */
[----:B------:R-:W-:Y:S02]  /*7810*/  IMAD R20, R20, UR7, R13 ;  /* 0x0000000714147c24 */ /* 0x000fe4000f8e020d */
[----:B------:R-:W-:Y:S02]  /*7820*/  IMAD R19, R19, UR6, R6 ;  /* 0x0000000613137c24 */ /* 0x000fe4000f8e0206 */
[----:B------:R-:W-:Y:S02]  /*7830*/  IMAD.MOV.U32 R4, RZ, RZ, 0x1 ;  /* 0x00000001ff047424 */ /* 0x000fe400078e00ff */
[----:B------:R-:W-:Y:S01]  /*7840*/  IMAD.MOV.U32 R12, RZ, RZ, R14 ;  /* 0x000000ffff0c7224 */ /* 0x000fe200078e000e */
[----:B------:R-:W-:-:S02]  /*7850*/  SEL R13, R19, R20, !P0 ;  /* 0x00000014130d7207 */ /* 0x000fc40004000000 */
[----:B------:R-:W-:-:S07]  /*7860*/  SEL R20, R20, R19, !P0 ;  /* 0x0000001314147207 */ /* 0x000fce0004000000 */
.L_x_159:
[----:B------:R-:W-:Y:S05]  /*7870*/  BSYNC B1 ;  /* 0x0000000000017941 */ /* 0x000fea0003800000 */
.L_x_158:
[----:B------:R-:W-:-:S13]  /*7880*/  LOP3.LUT P0, RZ, R4, 0xff, RZ, 0xc0, !PT ;  /* 0x000000ff04ff7812 */ /* 0x000fda000780c0ff */
[----:B------:R-:W-:Y:S05]  /*7890*/  @P0 BRA `(.L_x_162) ;  /* 0xfffffff400400947 */ /* 0x000fea000383ffff */
[----:B------:R-:W-:Y:S05]  /*78a0*/  BSYNC B0 ;  /* 0x0000000000007941 */ /* 0x000fea0003800000 */
.L_x_151:
[----:B------:R-:W-:-:S03]  /*78b0*/  UMOV UR6, 0xffffffff ;  /* 0xffffffff00067882 */ /* 0x000fc60000000000 */
[----:B------:R-:W-:Y:S05]  /*78c0*/  BRA.DIV UR6, `(.L_x_163) ;  /* 0x0000000a061c7947 */ /* 0x000fea000b800000 */
[----:B------:R-:W-:-:S13]  /*78d0*/  ELECT P6, URZ, PT ;  /* 0x00000000003f782f */ /* 0x000fda00038c0000 */
.L_x_186:
[----:B------:R-:W-:Y:S05]  /*78e0*/  @!P6 BRA `(.L_x_13) ;  /* 0x0000000000a4e947 */ /* 0x000fea0003800000 */
[----:B------:R-:W-:-:S04]  /*78f0*/  LOP3.LUT R22, R22, 0x2, RZ, 0xfc, !PT ;  /* 0x0000000216167812 */ /* 0x000fc800078efcff */
[----:B------:R-:W-:-:S13]  /*7900*/  ISETP.NE.AND P0, PT, R22, 0x3, PT ;  /* 0x000000031600780c */ /* 0x000fda0003f05270 */
[----:B------:R-:W-:Y:S05]  /*7910*/  @!P0 BRA `(.L_x_164) ;  /* 0x0000000000048947 */ /* 0x000fea0003800000 */
[----:B-1----:R-:W-:Y:S01]  /*7920*/  BPT.TRAP 0x1 ;  /* 0x000000040000795c */ /* 0x002fe20000300000 */
.L_x_164:
[----:B------:R-:W2:Y:S01]  /*7930*/  S2R R3, SR_CgaCtaId ;  /* 0x0000000000037919 */ /* 0x000ea20000008800 */
[----:B------:R-:W-:Y:S02]  /*7940*/  MOV R0, 0x400 ;  /* 0x0000040000007802 */ /* 0x000fe40000000f00 */
[----:B------:R-:W-:Y:S02]  /*7950*/  SHF.L.U32 R2, R10, 0x1f, RZ ;  /* 0x0000001f0a027819 */ /* 0x000fe400000006ff */
[----:B--2---:R-:W-:-:S05]  /*7960*/  LEA R0, R3, R0, 0x18 ;  /* 0x0000000003007211 */ /* 0x004fca00078ec0ff */
[----:B------:R-:W-:-:S04]  /*7970*/  VIADD R0, R0, 0x20 ;  /* 0x0000002000007836 */ /* 0x000fc80000000000 */
[C---:B------:R-:W-:Y:S02]  /*7980*/  IMAD R5, R9.reuse, 0x8, R0 ;  /* 0x0000000809057824 */ /* 0x040fe400078e0200 */
[----:B------:R-:W-:Y:S02]  /*7990*/  VIADD R9, R9, 0x1 ;  /* 0x0000000109097836 */ /* 0x000fe40000000000 */
[----:B------:R-:W2:Y:S03]  /*79a0*/  SYNCS.PHASECHK.TRANS64.TRYWAIT P0, [R5+URZ], R2 ;  /* 0x00000002050075a7 */ /* 0x000ea6000800017f */
[----:B------:R-:W-:-:S04]  /*79b0*/  ISETP.NE.AND P1, PT, R9, 0x4, PT ;  /* 0x000000040900780c */ /* 0x000fc80003f25270 */
[----:B------:R-:W-:Y:S02]  /*79c0*/  SEL R3, RZ, 0x1, P1 ;  /* 0x00000001ff037807 */ /* 0x000fe40000800000 */
[----:B------:R-:W-:Y:S02]  /*79d0*/  SEL R9, R9, RZ, P1 ;  /* 0x000000ff09097207 */ /* 0x000fe40000800000 */
[----:B------:R-:W-:-:S03]  /*79e0*/  LOP3.LUT R10, R10, R3, RZ, 0x3c, !PT ;  /* 0x000000030a0a7212 */ /* 0x000fc600078e3cff */
[----:B------:R-:W-:Y:S01]  /*79f0*/  IMAD R7, R9, 0x8, R0 ;  /* 0x0000000809077824 */ /* 0x000fe200078e0200 */
[----:B------:R-:W-:Y:S01]  /*7a00*/  SHF.L.U32 R4, R10, 0x1f, RZ ;  /* 0x0000001f0a047819 */ /* 0x000fe200000006ff */
[----:B--2---:R-:W-:Y:S06]  /*7a10*/  @!P0 BRA `(.L_x_165) ;  /* 0x0000000400e88947 */ /* 0x004fec0003800000 */
.L_x_187:
[----:B------:R-:W3:Y:S01]  /*7a20*/  SYNCS.PHASECHK.TRANS64.TRYWAIT P0, [R7+URZ], R4 ;  /* 0x00000004070075a7 */ /* 0x000ee2000800017f */
[----:B--2---:R-:W-:-:S05]  /*7a30*/  VIADD R2, R9, 0x1 ;  /* 0x0000000109027836 */ /* 0x004fca0000000000 */
[----:B------:R-:W-:-:S04]  /*7a40*/  ISETP.NE.AND P1, PT, R2, 0x4, PT ;  /* 0x000000040200780c */ /* 0x000fc80003f25270 */
[----:B------:R-:W-:Y:S02]  /*7a50*/  SEL R3, RZ, 0x1, P1 ;  /* 0x00000001ff037807 */ /* 0x000fe40000800000 */
[----:B------:R-:W-:Y:S02]  /*7a60*/  SEL R9, R2, RZ, P1 ;  /* 0x000000ff02097207 */ /* 0x000fe40000800000 */
[----:B------:R-:W-:-:S03]  /*7a70*/  LOP3.LUT R11, R10, R3, RZ, 0x3c, !PT ;  /* 0x000000030a0b7212 */ /* 0x000fc600078e3cff */
[----:B------:R-:W-:Y:S01]  /*7a80*/  IMAD R6, R9, 0x8, R0 ;  /* 0x0000000809067824 */ /* 0x000fe200078e0200 */
[----:B------:R-:W-:Y:S01]  /*7a90*/  SHF.L.U32 R5, R11, 0x1f, RZ ;  /* 0x0000001f0b057819 */ /* 0x000fe200000006ff */
[----:B---3--:R-:W-:Y:S06]  /*7aa0*/  @!P0 BRA `(.L_x_166) ;  /* 0x0000000400d88947 */ /* 0x008fec0003800000 */
.L_x_188:
[----:B------:R-:W3:Y:S01]  /*7ab0*/  SYNCS.PHASECHK.TRANS64.TRYWAIT P0, [R6+URZ], R5 ;  /* 0x00000005060075a7 */ /* 0x000ee2000800017f */
[----:B------:R-:W-:-:S05]  /*7ac0*/  VIADD R2, R9, 0x1 ;  /* 0x0000000109027836 */ /* 0x000fca0000000000 */
[----:B------:R-:W-:-:S04]  /*7ad0*/  ISETP.NE.AND P1, PT, R2, 0x4, PT ;  /* 0x000000040200780c */ /* 0x000fc80003f25270 */
[----:B--2---:R-:W-:Y:S02]  /*7ae0*/  SEL R4, RZ, 0x1, P1 ;  /* 0x00000001ff047807 */ /* 0x004fe40000800000 */
[----:B------:R-:W-:Y:S02]  /*7af0*/  SEL R3, R2, RZ, P1 ;  /* 0x000000ff02037207 */ /* 0x000fe40000800000 */
[----:B------:R-:W-:Y:S01]  /*7b00*/  LOP3.LUT R4, R11, R4, RZ, 0x3c, !PT ;  /* 0x000000040b047212 */ /* 0x000fe200078e3cff */
[----:B---3--:R-:W-:Y:S06]  /*7b10*/  @!P0 BRA `(.L_x_167) ;  /* 0x0000000400d08947 */ /* 0x008fec0003800000 */
.L_x_189:
[----:B------:R-:W-:Y:S01]  /*7b20*/  IMAD R3, R3, 0x8, R0 ;  /* 0x0000000803037824 */ /* 0x000fe200078e0200 */
[----:B------:R-:W-:-:S07]  /*7b30*/  SHF.L.U32 R0, R4, 0x1f, RZ ;  /* 0x0000001f04007819 */ /* 0x000fce00000006ff */
.L_x_168:
[----:B---3--:R3:W4:Y:S02]  /*7b40*/  SYNCS.PHASECHK.TRANS64.TRYWAIT P0, [R3+URZ], R0 ;  /* 0x00000000030075a7 */ /* 0x008724000800017f */
[----:B----4-:R-:W-:Y:S05]  /*7b50*/  @!P0 NANOSLEEP.SYNCS 0x989680 ;  /* 0x009896800000895d */ /* 0x010fea0003900000 */
[----:B------:R-:W4:Y:S02]  /*7b60*/  @!P0 SYNCS.PHASECHK.TRANS64 P0, [R3+URZ], R0 ;  /* 0x00000000030085a7 */ /* 0x000f24000800007f */
[----:B----4-:R-:W-:Y:S05]  /*7b70*/  @!P0 BRA `(.L_x_168) ;  /* 0xfffffffc00f08947 */ /* 0x010fea000383ffff */
.L_x_13:
[----:B-1----:R-:W-:Y:S05]  /*7b80*/  BSYNC B6 ;  /* 0x0000000000067941 */ /* 0x002fea0003800000 */
.L_x_11:
[----:B------:R-:W-:Y:S05]  /*7b90*/  EXIT ;  /* 0x000000000000794d */ /* 0x000fea0003800000 */
.L_x_26:
[----:B----4-:R4:W1:Y:S02]  /*7ba0*/  SYNCS.PHASECHK.TRANS64.TRYWAIT P1, [R3+URZ], R0 ;  /* 0x00000000030075a7 */ /* 0x010864000802017f */
[----:B-1----:R-:W-:Y:S05]  /*7bb0*/  @!P1 NANOSLEEP.SYNCS 0x989680 ;  /* 0x009896800000995d */ /* 0x002fea0003900000 */
[----:B------:R-:W1:Y:S02]  /*7bc0*/  @!P1 SYNCS.PHASECHK.TRANS64 P1, [R3+URZ], R0 ;  /* 0x00000000030095a7 */ /* 0x000e64000802007f */
[----:B-1----:R-:W-:Y:S05]  /*7bd0*/  @!P1 BRA `(.L_x_26) ;  /* 0xfffffffc00f09947 */ /* 0x002fea000383ffff */
[----:B------:R-:W-:Y:S05]  /*7be0*/  BRA `(.L_x_25) ;  /* 0xffffff9c00707947 */ /* 0x000fea000383ffff */
.L_x_31:
[----:B---3--:R-:W-:-:S04]  /*7bf0*/  IMAD.U32 R5, RZ, RZ, UR4 ;  /* 0x00000004ff057e24 */ /* 0x008fc8000f8e00ff */
[----:B------:R3:W4:Y:S03]  /*7c00*/  SYNCS.PHASECHK.TRANS64.TRYWAIT P1, [R5+URZ], R4 ;  /* 0x00000004050075a7 */ /* 0x000726000802017f */
[----:B----4-:R-:W-:Y:S05]  /*7c10*/  @!P1 NANOSLEEP.SYNCS 0x989680 ;  /* 0x009896800000995d */ /* 0x010fea0003900000 */
[----:B------:R-:W4:Y:S02]  /*7c20*/  @!P1 SYNCS.PHASECHK.TRANS64 P1, [R5+URZ], R4 ;  /* 0x00000004050095a7 */ /* 0x000f24000802007f */
[----:B----4-:R-:W-:Y:S05]  /*7c30*/  @!P1 BRA `(.L_x_31) ;  /* 0xfffffffc00ec9947 */ /* 0x010fea000383ffff */
[----:B------:R-:W-:Y:S05]  /*7c40*/  BRA `(.L_x_30) ;  /* 0xffffffa000a47947 */ /* 0x000fea000383ffff */
.L_x_54:
[----:B-1----:R-:W-:-:S04]  /*7c50*/  IMAD.U32 R5, RZ, RZ, UR53 ;  /* 0x00000035ff057e24 */ /* 0x002fc8000f8e00ff */
[----:B------:R1:W3:Y:S03]  /*7c60*/  SYNCS.PHASECHK.TRANS64.TRYWAIT P3, [R5+URZ+0x40], R4 ;  /* 0x00004004050075a7 */ /* 0x0002e6000806017f */
[----:B---3--:R-:W-:Y:S05]  /*7c70*/  @!P3 NANOSLEEP.SYNCS 0x989680 ;  /* 0x009896800000b95d */ /* 0x008fea0003900000 */
[----:B------:R-:W3:Y:S02]  /*7c80*/  @!P3 SYNCS.PHASECHK.TRANS64 P3, [R5+URZ+0x40], R4 ;  /* 0x000040040500b5a7 */ /* 0x000ee4000806007f */
[----:B---3--:R-:W-:Y:S05]  /*7c90*/  @!P3 BRA `(.L_x_54) ;  /* 0xfffffffc00ecb947 */ /* 0x008fea000383ffff */
[----:B------:R-:W-:Y:S05]  /*7ca0*/  BRA `(.L_x_169) ;  /* 0xffffffac00f07947 */ /* 0x000fea000383ffff */
.L_x_65:
[----:B-1----:R1:W3:Y:S02]  /*7cb0*/  SYNCS.PHASECHK.TRANS64.TRYWAIT P5, [R4+URZ+0x40], R5 ;  /* 0x00004005040075a7 */ /* 0x0022e400080a017f */
[----:B---3--:R-:W-:Y:S05]  /*7cc0*/  @!P5 NANOSLEEP.SYNCS 0x989680 ;  /* 0x009896800000d95d */ /* 0x008fea0003900000 */
[----:B------:R-:W3:Y:S02]  /*7cd0*/  @!P5 SYNCS.PHASECHK.TRANS64 P5, [R4+URZ+0x40], R5 ;  /* 0x000040050400d5a7 */ /* 0x000ee400080a007f */
[----:B---3--:R-:W-:Y:S05]  /*7ce0*/  @!P5 BRA `(.L_x_65) ;  /* 0xfffffffc00f0d947 */ /* 0x008fea000383ffff */
[----:B------:R-:W-:Y:S05]  /*7cf0*/  BRA `(.L_x_170) ;  /* 0xffffffb800247947 */ /* 0x000fea000383ffff */
.L_x_76:
[----:B-1----:R1:W3:Y:S02]  /*7d00*/  SYNCS.PHASECHK.TRANS64.TRYWAIT P5, [R4+URZ+0x40], R5 ;  /* 0x00004005040075a7 */ /* 0x0022e400080a017f */
[----:B---3--:R-:W-:Y:S05]  /*7d10*/  @!P5 NANOSLEEP.SYNCS 0x989680 ;  /* 0x009896800000d95d */ /* 0x008fea0003900000 */
[----:B------:R-:W3:Y:S02]  /*7d20*/  @!P5 SYNCS.PHASECHK.TRANS64 P5, [R4+URZ+0x40], R5 ;  /* 0x000040050400d5a7 */ /* 0x000ee400080a007f */
[----:B---3--:R-:W-:Y:S05]  /*7d30*/  @!P5 BRA `(.L_x_76) ;  /* 0xfffffffc00f0d947 */ /* 0x008fea000383ffff */
[----:B------:R-:W-:Y:S05]  /*7d40*/  BRA `(.L_x_171) ;  /* 0xffffffbc00dc7947 */ /* 0x000fea000383ffff */
.L_x_87:
[----:B-1----:R1:W3:Y:S02]  /*7d50*/  SYNCS.PHASECHK.TRANS64.TRYWAIT P5, [R5+URZ+0x40], R4 ;  /* 0x00004004050075a7 */ /* 0x0022e400080a017f */
[----:B---3--:R-:W-:Y:S05]  /*7d60*/  @!P5 NANOSLEEP.SYNCS 0x989680 ;  /* 0x009896800000d95d */ /* 0x008fea0003900000 */
[----:B------:R-:W3:Y:S02]  /*7d70*/  @!P5 SYNCS.PHASECHK.TRANS64 P5, [R5+URZ+0x40], R4 ;  /* 0x000040040500d5a7 */ /* 0x000ee400080a007f */
[----:B---3--:R-:W-:Y:S05]  /*7d80*/  @!P5 BRA `(.L_x_87) ;  /* 0xfffffffc00f0d947 */ /* 0x008fea000383ffff */
[----:B------:R-:W-:Y:S05]  /*7d90*/  BRA `(.L_x_172) ;  /* 0xffffffc400987947 */ /* 0x000fea000383ffff */
.L_x_107:
[----:B-1----:R-:W-:-:S04]  /*7da0*/  IMAD.U32 R3, RZ, RZ, UR4 ;  /* 0x00000004ff037e24 */ /* 0x002fc8000f8e00ff */
[----:B------:R1:W2:Y:S03]  /*7db0*/  SYNCS.PHASECHK.TRANS64.TRYWAIT P0, [R3+URZ+0x88], R0 ;  /* 0x00008800030075a7 */ /* 0x0002a6000800017f */
[----:B--2---:R-:W-:Y:S05]  /*7dc0*/  @!P0 NANOSLEEP.SYNCS 0x989680 ;  /* 0x009896800000895d */ /* 0x004fea0003900000 */
[----:B------:R-:W2:Y:S02]  /*7dd0*/  @!P0 SYNCS.PHASECHK.TRANS64 P0, [R3+URZ+0x88], R0 ;  /* 0x00008800030085a7 */ /* 0x000ea4000800007f */
[----:B--2---:R-:W-:Y:S05]  /*7de0*/  @!P0 BRA `(.L_x_107) ;  /* 0xfffffffc00ec8947 */ /* 0x004fea000383ffff */
[----:B------:R-:W-:Y:S05]  /*7df0*/  BRA `(.L_x_106) ;  /* 0xffffffd800fc7947 */ /* 0x000fea000383ffff */
.L_x_116:
[----:B-1----:R-:W-:-:S04]  /*7e00*/  IMAD.U32 R5, RZ, RZ, UR4 ;  /* 0x00000004ff057e24 */ /* 0x002fc8000f8e00ff */
[----:B------:R1:W2:Y:S03]  /*7e10*/  SYNCS.PHASECHK.TRANS64.TRYWAIT P1, [R5+URZ+0x60], R4 ;  /* 0x00006004050075a7 */ /* 0x0002a6000802017f */
[----:B--2---:R-:W-:Y:S05]  /*7e20*/  @!P1 NANOSLEEP.SYNCS 0x989680 ;  /* 0x009896800000995d */ /* 0x004fea0003900000 */
[----:B------:R-:W2:Y:S02]  /*7e30*/  @!P1 SYNCS.PHASECHK.TRANS64 P1, [R5+URZ+0x60], R4 ;  /* 0x00006004050095a7 */ /* 0x000ea4000802007f */
[----:B--2---:R-:W-:Y:S05]  /*7e40*/  @!P1 BRA `(.L_x_116) ;  /* 0xfffffffc00ec9947 */ /* 0x004fea000383ffff */
[----:B------:R-:W-:Y:S05]  /*7e50*/  BRA `(.L_x_173) ;  /* 0xffffffdc00e47947 */ /* 0x000fea000383ffff */
.L_x_122:
[----:B-12---:R-:W-:-:S04]  /*7e60*/  IMAD.U32 R5, RZ, RZ, UR4 ;  /* 0x00000004ff057e24 */ /* 0x006fc8000f8e00ff */
[----:B------:R1:W2:Y:S03]  /*7e70*/  SYNCS.PHASECHK.TRANS64.TRYWAIT P1, [R5+URZ+0x68], R4 ;  /* 0x00006804050075a7 */ /* 0x0002a6000802017f */
[----:B--2---:R-:W-:Y:S05]  /*7e80*/  @!P1 NANOSLEEP.SYNCS 0x989680 ;  /* 0x009896800000995d */ /* 0x004fea0003900000 */
[----:B------:R-:W2:Y:S02]  /*7e90*/  @!P1 SYNCS.PHASECHK.TRANS64 P1, [R5+URZ+0x68], R4 ;  /* 0x00006804050095a7 */ /* 0x000ea4000802007f */
[----:B--2---:R-:W-:Y:S05]  /*7ea0*/  @!P1 BRA `(.L_x_122) ;  /* 0xfffffffc00ec9947 */ /* 0x004fea000383ffff */
[----:B------:R-:W-:Y:S05]  /*7eb0*/  BRA `(.L_x_174) ;  /* 0xffffffe0002c7947 */ /* 0x000fea000383ffff */
.L_x_128:
[----:B-123--:R-:W-:-:S04]  /*7ec0*/  IMAD.U32 R5, RZ, RZ, UR4 ;  /* 0x00000004ff057e24 */ /* 0x00efc8000f8e00ff */
[----:B------:R1:W2:Y:S03]  /*7ed0*/  SYNCS.PHASECHK.TRANS64.TRYWAIT P1, [R5+URZ+0x70], R4 ;  /* 0x00007004050075a7 */ /* 0x0002a6000802017f */
[----:B--2---:R-:W-:Y:S05]  /*7ee0*/  @!P1 NANOSLEEP.SYNCS 0x989680 ;  /* 0x009896800000995d */ /* 0x004fea0003900000 */
[----:B------:R-:W2:Y:S02]  /*7ef0*/  @!P1 SYNCS.PHASECHK.TRANS64 P1, [R5+URZ+0x70], R4 ;  /* 0x00007004050095a7 */ /* 0x000ea4000802007f */
[----:B--2---:R-:W-:Y:S05]  /*7f00*/  @!P1 BRA `(.L_x_128) ;  /* 0xfffffffc00ec9947 */ /* 0x004fea000383ffff */
[----:B------:R-:W-:Y:S05]  /*7f10*/  BRA `(.L_x_175) ;  /* 0xffffffe000807947 */ /* 0x000fea000383ffff */
.L_x_134:
[----:B-1234-:R-:W-:-:S04]  /*7f20*/  IMAD.U32 R5, RZ, RZ, UR4 ;  /* 0x00000004ff057e24 */ /* 0x01efc8000f8e00ff */
[----:B------:R1:W2:Y:S03]  /*7f30*/  SYNCS.PHASECHK.TRANS64.TRYWAIT P1, [R5+URZ+0x78], R4 ;  /* 0x00007804050075a7 */ /* 0x0002a6000802017f */
[----:B--2---:R-:W-:Y:S05]  /*7f40*/  @!P1 NANOSLEEP.SYNCS 0x989680 ;  /* 0x009896800000995d */ /* 0x004fea0003900000 */
[----:B------:R-:W2:Y:S02]  /*7f50*/  @!P1 SYNCS.PHASECHK.TRANS64 P1, [R5+URZ+0x78], R4 ;  /* 0x00007804050095a7 */ /* 0x000ea4000802007f */
[----:B--2---:R-:W-:Y:S05]  /*7f60*/  @!P1 BRA `(.L_x_134) ;  /* 0xfffffffc00ec9947 */ /* 0x004fea000383ffff */
[----:B------:R-:W-:Y:S05]  /*7f70*/  BRA `(.L_x_176) ;  /* 0xffffffe000cc7947 */ /* 0x000fea000383ffff */
.L_x_144:
[----:B-1----:R1:W2:Y:S02]  /*7f80*/  SYNCS.PHASECHK.TRANS64.TRYWAIT P0, [R3+URZ+0x60], R2 ;  /* 0x00006002030075a7 */ /* 0x0022a4000800017f */
[----:B--2---:R-:W-:Y:S05]  /*7f90*/  @!P0 NANOSLEEP.SYNCS 0x989680 ;  /* 0x009896800000895d */ /* 0x004fea0003900000 */
[----:B------:R-:W2:Y:S02]  /*7fa0*/  @!P0 SYNCS.PHASECHK.TRANS64 P0, [R3+URZ+0x60], R2 ;  /* 0x00006002030085a7 */ /* 0x000ea4000800007f */
[----:B--2---:R-:W-:Y:S05]  /*7fb0*/  @!P0 BRA `(.L_x_144) ;  /* 0xfffffffc00f08947 */ /* 0x004fea000383ffff */
[----:B------:R-:W-:Y:S05]  /*7fc0*/  BRA `(.L_x_177) ;  /* 0xffffffe800c47947 */ /* 0x000fea000383ffff */
.L_x_146:
[----:B--2---:R2:W1:Y:S02]  /*7fd0*/  SYNCS.PHASECHK.TRANS64.TRYWAIT P0, [R3+URZ+0x68], R2 ;  /* 0x00006802030075a7 */ /* 0x004464000800017f */
[----:B-1----:R-:W-:Y:S05]  /*7fe0*/  @!P0 NANOSLEEP.SYNCS 0x989680 ;  /* 0x009896800000895d */ /* 0x002fea0003900000 */
[----:B------:R-:W1:Y:S02]  /*7ff0*/  @!P0 SYNCS.PHASECHK.TRANS64 P0, [R3+URZ+0x68], R2 ;  /* 0x00006802030085a7 */ /* 0x000e64000800007f */
[----:B-1----:R-:W-:Y:S05]  /*8000*/  @!P0 BRA `(.L_x_146) ;  /* 0xfffffffc00f08947 */ /* 0x002fea000383ffff */
[----:B------:R-:W-:Y:S05]  /*8010*/  BRA `(.L_x_178) ;  /* 0xffffffe800c07947 */ /* 0x000fea000383ffff */
.L_x_148:
[----:B------:R1:W1:Y:S02]  /*8020*/  SYNCS.PHASECHK.TRANS64.TRYWAIT P0, [R3+URZ+0x70], R2 ;  /* 0x00007002030075a7 */ /* 0x000264000800017f */
[----:B-1----:R-:W-:Y:S05]  /*8030*/  @!P0 NANOSLEEP.SYNCS 0x989680 ;  /* 0x009896800000895d */ /* 0x002fea0003900000 */
[----:B------:R-:W1:Y:S02]  /*8040*/  @!P0 SYNCS.PHASECHK.TRANS64 P0, [R3+URZ+0x70], R2 ;  /* 0x00007002030085a7 */ /* 0x000e64000800007f */
[----:B-1----:R-:W-:Y:S05]  /*8050*/  @!P0 BRA `(.L_x_148) ;  /* 0xfffffffc00f08947 */ /* 0x002fea000383ffff */
[----:B------:R-:W-:Y:S05]  /*8060*/  BRA `(.L_x_179) ;  /* 0xffffffe800bc7947 */ /* 0x000fea000383ffff */
.L_x_152:
[----:B------:R-:W-:Y:S01]  /*8070*/  BSSY B1, `(.L_x_180) ;  /* 0x0000006000017945 */ /* 0x000fe20003800000 */
[----:B------:R-:W-:-:S07]  /*8080*/  IMAD.MOV.U32 R15, RZ, RZ, -0x1 ;  /* 0xffffffffff0f7424 */ /* 0x000fce00078e00ff */
[----:B------:R-:W-:Y:S05]  /*8090*/  WARPSYNC.COLLECTIVE R15, `(.L_x_181) ;  /* 0x000000000f0c7348 */ /* 0x000fea0003c00000 */
[----:B------:R-:W-:Y:S02]  /*80a0*/  ELECT P6, UR62, PT ;  /* 0x00000000003e782f */ /* 0x000fe400038c0000 */
[----:B------:R-:W-:Y:S01]  /*80b0*/  MOV R14, UR62 ;  /* 0x0000003e000e7c02 */ /* 0x000fe20008000f00 */
[----:B------:R-:W-:Y:S10]  /*80c0*/  ENDCOLLECTIVE ;  /* 0x000000000000791b */ /* 0x000ff40003800000 */
.L_x_181:
[----:B------:R-:W-:Y:S05]  /*80d0*/  BSYNC B1 ;  /* 0x0000000000017941 */ /* 0x000fea0003800000 */
.L_x_180:
[----:B------:R-:W-:Y:S05]  /*80e0*/  BRA `(.L_x_182) ;  /* 0xffffffec00387947 */ /* 0x000fea000383ffff */
.L_x_155:
[----:B-1----:R1:W2:Y:S02]  /*80f0*/  SYNCS.PHASECHK.TRANS64.TRYWAIT P0, [R14+URZ+0x20], R7 ;  /* 0x000020070e0075a7 */ /* 0x0022a4000800017f */
[----:B--2---:R-:W-:Y:S05]  /*8100*/  @!P0 NANOSLEEP.SYNCS 0x989680 ;  /* 0x009896800000895d */ /* 0x004fea0003900000 */
[----:B------:R-:W2:Y:S02]  /*8110*/  @!P0 SYNCS.PHASECHK.TRANS64 P0, [R14+URZ+0x20], R7 ;  /* 0x000020070e0085a7 */ /* 0x000ea4000800007f */
[----:B--2---:R-:W-:Y:S05]  /*8120*/  @!P0 BRA `(.L_x_155) ;  /* 0xfffffffc00f08947 */ /* 0x004fea000383ffff */
[----:B------:R-:W-:Y:S05]  /*8130*/  BRA `(.L_x_183) ;  /* 0xffffffec00707947 */ /* 0x000fea000383ffff */
.L_x_163:
[----:B------:R-:W-:Y:S01]  /*8140*/  BSSY B0, `(.L_x_184) ;  /* 0x0000006000007945 */ /* 0x000fe20003800000 */
[----:B------:R-:W-:-:S07]  /*8150*/  IMAD.MOV.U32 R15, RZ, RZ, -0x1 ;  /* 0xffffffffff0f7424 */ /* 0x000fce00078e00ff */
[----:B-1----:R-:W-:Y:S05]  /*8160*/  WARPSYNC.COLLECTIVE R15, `(.L_x_185) ;  /* 0x000000000f0c7348 */ /* 0x002fea0003c00000 */
[----:B------:R-:W-:Y:S02]  /*8170*/  ELECT P6, UR62, PT ;  /* 0x00000000003e782f */ /* 0x000fe400038c0000 */
[----:B------:R-:W-:Y:S01]  /*8180*/  MOV R14, UR62 ;  /* 0x0000003e000e7c02 */ /* 0x000fe20008000f00 */
[----:B-1----:R-:W-:Y:S10]  /*8190*/  ENDCOLLECTIVE ;  /* 0x000000000000791b */ /* 0x002ff40003800000 */
.L_x_185:
[----:B------:R-:W-:Y:S05]  /*81a0*/  BSYNC B0 ;  /* 0x0000000000007941 */ /* 0x000fea0003800000 */
.L_x_184:
[----:B------:R-:W-:Y:S05]  /*81b0*/  BRA `(.L_x_186) ;  /* 0xfffffff400c87947 */ /* 0x000fea000383ffff */
.L_x_165:
[----:B--2---:R2:W3:Y:S02]  /*81c0*/  SYNCS.PHASECHK.TRANS64.TRYWAIT P0, [R5+URZ], R2 ;  /* 0x00000002050075a7 */ /* 0x0044e4000800017f */
[----:B---3--:R-:W-:Y:S05]  /*81d0*/  @!P0 NANOSLEEP.SYNCS 0x989680 ;  /* 0x009896800000895d */ /* 0x008fea0003900000 */
[----:B------:R-:W3:Y:S02]  /*81e0*/  @!P0 SYNCS.PHASECHK.TRANS64 P0, [R5+URZ], R2 ;  /* 0x00000002050085a7 */ /* 0x000ee4000800007f */
[----:B---3--:R-:W-:Y:S05]  /*81f0*/  @!P0 BRA `(.L_x_165) ;  /* 0xfffffffc00f08947 */ /* 0x008fea000383ffff */
[----:B------:R-:W-:Y:S05]  /*8200*/  BRA `(.L_x_187) ;  /* 0xfffffff800047947 */ /* 0x000fea000383ffff */
.L_x_166:
[----:B--2---:R2:W3:Y:S02]  /*8210*/  SYNCS.PHASECHK.TRANS64.TRYWAIT P0, [R7+URZ], R4 ;  /* 0x00000004070075a7 */ /* 0x0044e4000800017f */
[----:B---3--:R-:W-:Y:S05]  /*8220*/  @!P0 NANOSLEEP.SYNCS 0x989680 ;  /* 0x009896800000895d */ /* 0x008fea0003900000 */
[----:B------:R-:W3:Y:S02]  /*8230*/  @!P0 SYNCS.PHASECHK.TRANS64 P0, [R7+URZ], R4 ;  /* 0x00000004070085a7 */ /* 0x000ee4000800007f */
[----:B---3--:R-:W-:Y:S05]  /*8240*/  @!P0 BRA `(.L_x_166) ;  /* 0xfffffffc00f08947 */ /* 0x008fea000383ffff */
[----:B------:R-:W-:Y:S05]  /*8250*/  BRA `(.L_x_188) ;  /* 0xfffffff800147947 */ /* 0x000fea000383ffff */
.L_x_167:
[----:B--2---:R2:W3:Y:S02]  /*8260*/  SYNCS.PHASECHK.TRANS64.TRYWAIT P0, [R6+URZ], R5 ;  /* 0x00000005060075a7 */ /* 0x0044e4000800017f */
[----:B---3--:R-:W-:Y:S05]  /*8270*/  @!P0 NANOSLEEP.SYNCS 0x989680 ;  /* 0x009896800000895d */ /* 0x008fea0003900000 */
[----:B------:R-:W3:Y:S02]  /*8280*/  @!P0 SYNCS.PHASECHK.TRANS64 P0, [R6+URZ], R5 ;  /* 0x00000005060085a7 */ /* 0x000ee4000800007f */
[----:B---3--:R-:W-:Y:S05]  /*8290*/  @!P0 BRA `(.L_x_167) ;  /* 0xfffffffc00f08947 */ /* 0x008fea000383ffff */
[----:B------:R-:W-:Y:S05]  /*82a0*/  BRA `(.L_x_189) ;  /* 0xfffffff8001c7947 */ /* 0x000fea000383ffff */
.L_x_190:
[----:B------:R-:W-:-:S00]  /*82b0*/  BRA `(.L_x_190) ;  /* 0xfffffffc00fc7947 */ /* 0x000fc0000383ffff */
[----:B------:R-:W-:-:S00]  /*82c0*/  NOP ;  /* 0x0000000000007918 */ /* 0x000fc00000000000 */
        /* <DEDUP_REMOVED lines=11> */
.L_x_191:


//--------------------- .nv.global.init           --------------------------
	.section	.nv.global.init,"aw",@progbits
.nv.global.init:
	.type		$str$22,@object
	.size		$str$22,($str$26 - $str$22)
$str$22:
        /*0000*/ 	.byte	0x6b, 0x5f, 0x74, 0x69, 0x6c, 0x65, 0x5f, 0x63, 0x6f, 0x75, 0x6e, 0x74, 0x20, 0x3e, 0x3d, 0x20
        /*0010*/ 	.byte	0x31, 0x00
	.type		$str$26,@object
	.size		$str$26,($str$27 - $str$26)
$str$26:
        /*0012*/ 	.byte	0x28, 0x61, 0x64, 0x64, 0x72, 0x65, 0x73, 0x73, 0x20, 0x26, 0x20, 0x6d, 0x61, 0x73, 0x6b, 0x29
        /*0022*/ 	.byte	0x20, 0x3d, 0x3d, 0x20, 0x30, 0x00
	.type		$str$27,@object
	.size		$str$27,($str$23 - $str$27)
$str$27:
        /*0028*/ 	.byte	0x2f, 0x74, 0x6d, 0x70, 0x2f, 0x63, 0x75, 0x74, 0x6c, 0x61, 0x73, 0x73, 0x5f, 0x73, 0x77, 0x65
        /*0038*/ 	.byte	0x65, 0x70, 0x5f, 0x73, 0x72, 0x63, 0x2f, 0x69, 0x6e, 0x63, 0x6c, 0x75, 0x64, 0x65, 0x2f, 0x63
        /*0048*/ 	.byte	0x75, 0x74, 0x65, 0x2f, 0x70, 0x6f, 0x69, 0x6e, 0x74, 0x65, 0x72, 0x5f, 0x66, 0x6c, 0x61, 0x67
        /*0058*/ 	.byte	0x67, 0x65, 0x64, 0x2e, 0x68, 0x70, 0x70, 0x00
	.type		$str$23,@object
	.size		$str$23,(__unnamed_2 - $str$23)
$str$23:
        /*0060*/ 	.byte	0x2f, 0x74, 0x6d, 0x70, 0x2f, 0x63, 0x75, 0x74, 0x6c, 0x61, 0x73, 0x73, 0x5f, 0x73, 0x77, 0x65
        /*0070*/ 	.byte	0x65, 0x70, 0x5f, 0x73, 0x72, 0x63, 0x2f, 0x69, 0x6e, 0x63, 0x6c, 0x75, 0x64, 0x65, 0x2f, 0x63
        /*0080*/ 	.byte	0x75, 0x74, 0x6c, 0x61, 0x73, 0x73, 0x2f, 0x67, 0x65, 0x6d, 0x6d, 0x2f, 0x63, 0x6f, 0x6c, 0x6c
        /*0090*/ 	.byte	0x65, 0x63, 0x74, 0x69, 0x76, 0x65, 0x2f, 0x73, 0x6d, 0x39, 0x30, 0x5f, 0x6d, 0x6d, 0x61, 0x5f
        /*00a0*/ 	.byte	0x74, 0x6d, 0x61, 0x5f, 0x67, 0x6d, 0x6d, 0x61, 0x5f, 0x73, 0x73, 0x5f, 0x77, 0x61, 0x72, 0x70
        /*00b0*/ 	.byte	0x73, 0x70, 0x65, 0x63, 0x69, 0x61, 0x6c, 0x69, 0x7a, 0x65, 0x64, 0x2e, 0x68, 0x70, 0x70, 0x00
	.type		__unnamed_2,@object
	.size		__unnamed_2,(__unnamed_1 - __unnamed_2)
__unnamed_2:
        /*00c0*/ 	.byte	0x61, 0x75, 0x74, 0x6f, 0x20, 0x63, 0x75, 0x74, 0x65, 0x3a, 0x3a, 0x61, 0x73, 0x5f, 0x70, 0x6f
        /* <DEDUP_REMOVED lines=27> */
        /*0280*/ 	.byte	0x3c, 0x34, 0x30, 0x39, 0x36, 0x3e, 0x3e, 0x3e, 0x3e, 0x3e, 0x5d, 0x00
	.type		__unnamed_1,@object
	.size		__unnamed_1,(.L_0 - __unnamed_1)
__unnamed_1:
        /* <DEDUP_REMOVED lines=181> */
        /*0ddc*/ 	.byte	0x65, 0x3a, 0x3a, 0x69, 0x64, 0x65, 0x6e, 0x74, 0x69, 0x74, 0x79, 0x5d, 0x00
.L_0:


//--------------------- .nv.shared._ZN7cutlass13device_kernelINS_4gemm6kernel13GemmUniversalIN4cute5tupleIJiiiiEEENS1_10collective13CollectiveMmaINS1_34MainloopSm90TmaGmmaWarpSpecializedILi4ENS5_IJNS4_1CILi2EEENSA_ILi1EEESC_EEENS1_35KernelTmaWarpSpecializedCooperativeEEENS5_IJNSA_ILi256EEENSA_ILi64EEESH_EEENS_10bfloat16_tENS5_IJlSC_lEEESJ_SK_NS4_8TiledMMAINS4_8MMA_AtomIJNS4_4SM904GMMA27MMA_64x64x16_F32BF16BF16_SSILNSO_5MajorE0ELSQ_0ELNSO_7ScaleInE1ELSR_1EEEEEENS4_6LayoutISD_NS5_IJSC_NSA_ILi0EEESV_EEEEENS5_IJNS4_10UnderscoreESY_SY_EEEEENS4_13SM90_TMA_LOADENS4_14ComposedLayoutINS4_7SwizzleILi3ELi4ELi3EEENS4_18smem_ptr_flag_bitsILi16EEENSU_INS5_IJNSA_ILi8EEESH_EEENS5_IJSH_SC_EEEEEEEvNS4_8identityENS4_23SM90_TMA_LOAD_MULTICASTES1B_vS1C_EENS_8epilogue10collective18CollectiveEpilogueINS1F_22Sm90TmaWarpSpecializedILi4ELi2ELi16ELb1ELb0EEEJSI_NS5_IJNSA_ILi128EEENSA_ILi32EEEEEESJ_SK_SJ_SK_NS1F_6fusion15FusionCallbacksIS1J_NS1N_17LinearCombinationISJ_fSJ_fLNS_15FloatRoundStyleE2EEESI_S1M_JEEES11_NS12_INS13_ILi2ELi4ELi3EEES16_NSU_INS5_IJS17_S1L_EEENS5_IJS1L_SC_EEEEEEENS4_17SM75_U32x4_LDSM_NENS4_14SM90_TMA_STOREES1X_NS4_17SM90_U32x4_STSM_NENS4_9Copy_AtomIJS20_NS_6half_tEEEEvEEEvvEEEEvNT_6ParamsE --------------------------
	.section	.nv.shared._ZN7cutlass13device_kernelINS_4gemm6kernel13GemmUniversalIN4cute5tupleIJiiiiEEENS1_10collective13CollectiveMmaINS1_34MainloopSm90TmaGmmaWarpSpecializedILi4ENS5_IJNS4_1CILi2EEENSA_ILi1EEESC_EEENS1_35KernelTmaWarpSpecializedCooperativeEEENS5_IJNSA_ILi256EEENSA_ILi64EEESH_EEENS_10bfloat16_tENS5_IJlSC_lEEESJ_SK_NS4_8TiledMMAINS4_8MMA_AtomIJNS4_4SM904GMMA27MMA_64x64x16_F32BF16BF16_SSILNSO_5MajorE0ELSQ_0ELNSO_7ScaleInE1ELSR_1EEEEEENS4_6LayoutISD_NS5_IJSC_NSA_ILi0EEESV_EEEEENS5_IJNS4_10UnderscoreESY_SY_EEEEENS4_13SM90_TMA_LOADENS4_14ComposedLayoutINS4_7SwizzleILi3ELi4ELi3EEENS4_18smem_ptr_flag_bitsILi16EEENSU_INS5_IJNSA_ILi8EEESH_EEENS5_IJSH_SC_EEEEEEEvNS4_8identityENS4_23SM90_TMA_LOAD_MULTICASTES1B_vS1C_EENS_8epilogue10collective18CollectiveEpilogueINS1F_22Sm90TmaWarpSpecializedILi4ELi2ELi16ELb1ELb0EEEJSI_NS5_IJNSA_ILi128EEENSA_ILi32EEEEEESJ_SK_SJ_SK_NS1F_6fusion15FusionCallbacksIS1J_NS1N_17LinearCombinationISJ_fSJ_fLNS_15FloatRoundStyleE2EEESI_S1M_JEEES11_NS12_INS13_ILi2ELi4ELi3EEES16_NSU_INS5_IJS17_S1L_EEENS5_IJS1L_SC_EEEEEEENS4_17SM75_U32x4_LDSM_NENS4_14SM90_TMA_STOREES1X_NS4_17SM90_U32x4_STSM_NENS4_9Copy_AtomIJS20_NS_6half_tEEEEvEEEvvEEEEvNT_6ParamsE,"aw",@nobits
	.sectionflags	@""
	.align	16
	.zero		1024


//--------------------- .nv.shared.reserved.0     --------------------------
	.section	.nv.shared.reserved.0,"aw",@nobits
	.weak		__nv_reservedSMEM_offset_0_alias
	.size		__nv_reservedSMEM_offset_0_alias, 0, 0
	.other		__nv_reservedSMEM_offset_0_alias,@"STO_CUDA_RESERVED_SHARED STV_DEFAULT"
__nv_reservedSMEM_offset_0_alias:
	.zero		0


//--------------------- .nv.global                --------------------------
	.section	.nv.global,"aw",@nobits
.nv.global:
	.type		_ZN39_INTERNAL_3358dd35_4_k_cu_4fa1987a_32894cute1_E,@object
	.size		_ZN39_INTERNAL_3358dd35_4_k_cu_4fa1987a_32894cute1_E,(_ZN39_INTERNAL_3358dd35_4_k_cu_4fa1987a_32894cuda3std3__45__cpo6cbeginE - _ZN39_INTERNAL_3358dd35_4_k_cu_4fa1987a_32894cute1_E)
_ZN39_INTERNAL_3358dd35_4_k_cu_4fa1987a_32894cute1_E:
	.zero		1
	.type		_ZN39_INTERNAL_3358dd35_4_k_cu_4fa1987a_32894cuda3std3__45__cpo6cbeginE,@object
	.size		_ZN39_INTERNAL_3358dd35_4_k_cu_4fa1987a_32894cuda3std3__45__cpo6cbeginE,(_ZN39_INTERNAL_3358dd35_4_k_cu_4fa1987a_32894cuda3std3__48in_placeE - _ZN39_INTERNAL_3358dd35_4_k_cu_4fa1987a_32894cuda3std3__45__cpo6cbeginE)
_ZN39_INTERNAL_3358dd35_4_k_cu_4fa1987a_32894cuda3std3__45__cpo6cbeginE:
	.zero		1
	.type		_ZN39_INTERNAL_3358dd35_4_k_cu_4fa1987a_32894cuda3std3__48in_placeE,@object
	.size		_ZN39_INTERNAL_3358dd35_4_k_cu_4fa1987a_32894cuda3std3__48in_placeE,(_ZN39_INTERNAL_3358dd35_4_k_cu_4fa1987a_32894cuda3std6ranges3__45__cpo9iter_moveE - _ZN39_INTERNAL_3358dd35_4_k_cu_4fa1987a_32894cuda3std3__48in_placeE)
_ZN39_INTERNAL_3358dd35_4_k_cu_4fa1987a_32894cuda3std3__48in_placeE:
	.zero		1
	.type		_ZN39_INTERNAL_3358dd35_4_k_cu_4fa1987a_32894cuda3std6ranges3__45__cpo9iter_moveE,@object
	.size		_ZN39_INTERNAL_3358dd35_4_k_cu_4fa1987a_32894cuda3std6ranges3__45__cpo9iter_moveE,(_ZN39_INTERNAL_3358dd35_4_k_cu_4fa1987a_32894cuda3std3__45__cpo5beginE - _ZN39_INTERNAL_3358dd35_4_k_cu_4fa1987a_32894cuda3std6ranges3__45__cpo9iter_moveE)
_ZN39_INTERNAL_3358dd35_4_k_cu_4fa1987a_32894cuda3std6ranges3__45__cpo9iter_moveE:
	.zero		1
	.type		_ZN39_INTERNAL_3358dd35_4_k_cu_4fa1987a_32894cuda3std3__45__cpo5beginE,@object
	.size		_ZN39_INTERNAL_3358dd35_4_k_cu_4fa1987a_32894cuda3std3__45__cpo5beginE,(_ZN39_INTERNAL_3358dd35_4_k_cu_4fa1987a_32894cuda3std3__441_GLOBAL__N__3358dd35_4_k_cu_4fa1987a_32896ignoreE - _ZN39_INTERNAL_3358dd35_4_k_cu_4fa1987a_32894cuda3std3__45__cpo5beginE)
_ZN39_INTERNAL_3358dd35_4_k_cu_4fa1987a_32894cuda3std3__45__cpo5beginE:
	.zero		1
	.type		_ZN39_INTERNAL_3358dd35_4_k_cu_4fa1987a_32894cuda3std3__441_GLOBAL__N__3358dd35_4_k_cu_4fa1987a_32896ignoreE,@object
	.size		_ZN39_INTERNAL_3358dd35_4_k_cu_4fa1987a_32894cuda3std3__441_GLOBAL__N__3358dd35_4_k_cu_4fa1987a_32896ignoreE,(_ZN39_INTERNAL_3358dd35_4_k_cu_4fa1987a_32894cute7productE - _ZN39_INTERNAL_3358dd35_4_k_cu_4fa1987a_32894cuda3std3__441_GLOBAL__N__3358dd35_4_k_cu_4fa1987a_32896ignoreE)
_ZN39_INTERNAL_3358dd35_4_k_cu_4fa1987a_32894cuda3std3__441_GLOBAL__N__3358dd35_4_k_cu_4fa1987a_32896ignoreE:
	.zero		1
	.type		_ZN39_INTERNAL_3358dd35_4_k_cu_4fa1987a_32894cute7productE,@object
	.size		_ZN39_INTERNAL_3358dd35_4_k_cu_4fa1987a_32894cute7productE,(_ZN39_INTERNAL_3358dd35_4_k_cu_4fa1987a_32894cuda3std3__45__cpo3endE - _ZN39_INTERNAL_3358dd35_4_k_cu_4fa1987a_32894cute7productE)
_ZN39_INTERNAL_3358dd35_4_k_cu_4fa1987a_32894cute7productE:
	.zero		1
	.type		_ZN39_INTERNAL_3358dd35_4_k_cu_4fa1987a_32894cuda3std3__45__cpo3endE,@object
	.size		_ZN39_INTERNAL_3358dd35_4_k_cu_4fa1987a_32894cuda3std3__45__cpo3endE,(_ZN39_INTERNAL_3358dd35_4_k_cu_4fa1987a_32894cuda3std3__419piecewise_constructE - _ZN39_INTERNAL_3358dd35_4_k_cu_4fa1987a_32894cuda3std3__45__cpo3endE)
_ZN39_INTERNAL_3358dd35_4_k_cu_4fa1987a_32894cuda3std3__45__cpo3endE:
	.zero		1
	.type		_ZN39_INTERNAL_3358dd35_4_k_cu_4fa1987a_32894cuda3std3__419piecewise_constructE,@object
	.size		_ZN39_INTERNAL_3358dd35_4_k_cu_4fa1987a_32894cuda3std3__419piecewise_constructE,(_ZN39_INTERNAL_3358dd35_4_k_cu_4fa1987a_32894cuda3std3__45__cpo4cendE - _ZN39_INTERNAL_3358dd35_4_k_cu_4fa1987a_32894cuda3std3__419piecewise_constructE)
_ZN39_INTERNAL_3358dd35_4_k_cu_4fa1987a_32894cuda3std3__419piecewise_constructE:
	.zero		1
	.type		_ZN39_INTERNAL_3358dd35_4_k_cu_4fa1987a_32894cuda3std3__45__cpo4cendE,@object
	.size		_ZN39_INTERNAL_3358dd35_4_k_cu_4fa1987a_32894cuda3std3__45__cpo4cendE,(_ZN39_INTERNAL_3358dd35_4_k_cu_4fa1987a_32894cuda3std6ranges3__45__cpo4swapE - _ZN39_INTERNAL_3358dd35_4_k_cu_4fa1987a_32894cuda3std3__45__cpo4cendE)
_ZN39_INTERNAL_3358dd35_4_k_cu_4fa1987a_32894cuda3std3__45__cpo4cendE:
	.zero		1
	.type		_ZN39_INTERNAL_3358dd35_4_k_cu_4fa1987a_32894cuda3std6ranges3__45__cpo4swapE,@object
	.size		_ZN39_INTERNAL_3358dd35_4_k_cu_4fa1987a_32894cuda3std6ranges3__45__cpo4swapE,(.L_9 - _ZN39_INTERNAL_3358dd35_4_k_cu_4fa1987a_32894cuda3std6ranges3__45__cpo4swapE)
_ZN39_INTERNAL_3358dd35_4_k_cu_4fa1987a_32894cuda3std6ranges3__45__cpo4swapE:
	.zero		1
.L_9:


//--------------------- .nv.constant0._ZN7cutlass13device_kernelINS_4gemm6kernel13GemmUniversalIN4cute5tupleIJiiiiEEENS1_10collective13CollectiveMmaINS1_34MainloopSm90TmaGmmaWarpSpecializedILi4ENS5_IJNS4_1CILi2EEENSA_ILi1EEESC_EEENS1_35KernelTmaWarpSpecializedCooperativeEEENS5_IJNSA_ILi256EEENSA_ILi64EEESH_EEENS_10bfloat16_tENS5_IJlSC_lEEESJ_SK_NS4_8TiledMMAINS4_8MMA_AtomIJNS4_4SM904GMMA27MMA_64x64x16_F32BF16BF16_SSILNSO_5MajorE0ELSQ_0ELNSO_7ScaleInE1ELSR_1EEEEEENS4_6LayoutISD_NS5_IJSC_NSA_ILi0EEESV_EEEEENS5_IJNS4_10UnderscoreESY_SY_EEEEENS4_13SM90_TMA_LOADENS4_14ComposedLayoutINS4_7SwizzleILi3ELi4ELi3EEENS4_18smem_ptr_flag_bitsILi16EEENSU_INS5_IJNSA_ILi8EEESH_EEENS5_IJSH_SC_EEEEEEEvNS4_8identityENS4_23SM90_TMA_LOAD_MULTICASTES1B_vS1C_EENS_8epilogue10collective18CollectiveEpilogueINS1F_22Sm90TmaWarpSpecializedILi4ELi2ELi16ELb1ELb0EEEJSI_NS5_IJNSA_ILi128EEENSA_ILi32EEEEEESJ_SK_SJ_SK_NS1F_6fusion15FusionCallbacksIS1J_NS1N_17LinearCombinationISJ_fSJ_fLNS_15FloatRoundStyleE2EEESI_S1M_JEEES11_NS12_INS13_ILi2ELi4ELi3EEES16_NSU_INS5_IJS17_S1L_EEENS5_IJS1L_SC_EEEEEEENS4_17SM75_U32x4_LDSM_NENS4_14SM90_TMA_STOREES1X_NS4_17SM90_U32x4_STSM_NENS4_9Copy_AtomIJS20_NS_6half_tEEEEvEEEvvEEEEvNT_6ParamsE --------------------------
	.section	.nv.constant0._ZN7cutlass13device_kernelINS_4gemm6kernel13GemmUniversalIN4cute5tupleIJiiiiEEENS1_10collective13CollectiveMmaINS1_34MainloopSm90TmaGmmaWarpSpecializedILi4ENS5_IJNS4_1CILi2EEENSA_ILi1EEESC_EEENS1_35KernelTmaWarpSpecializedCooperativeEEENS5_IJNSA_ILi256EEENSA_ILi64EEESH_EEENS_10bfloat16_tENS5_IJlSC_lEEESJ_SK_NS4_8TiledMMAINS4_8MMA_AtomIJNS4_4SM904GMMA27MMA_64x64x16_F32BF16BF16_SSILNSO_5MajorE0ELSQ_0ELNSO_7ScaleInE1ELSR_1EEEEEENS4_6LayoutISD_NS5_IJSC_NSA_ILi0EEESV_EEEEENS5_IJNS4_10UnderscoreESY_SY_EEEEENS4_13SM90_TMA_LOADENS4_14ComposedLayoutINS4_7SwizzleILi3ELi4ELi3EEENS4_18smem_ptr_flag_bitsILi16EEENSU_INS5_IJNSA_ILi8EEESH_EEENS5_IJSH_SC_EEEEEEEvNS4_8identityENS4_23SM90_TMA_LOAD_MULTICASTES1B_vS1C_EENS_8epilogue10collective18CollectiveEpilogueINS1F_22Sm90TmaWarpSpecializedILi4ELi2ELi16ELb1ELb0EEEJSI_NS5_IJNSA_ILi128EEENSA_ILi32EEEEEESJ_SK_SJ_SK_NS1F_6fusion15FusionCallbacksIS1J_NS1N_17LinearCombinationISJ_fSJ_fLNS_15FloatRoundStyleE2EEESI_S1M_JEEES11_NS12_INS13_ILi2ELi4ELi3EEES16_NSU_INS5_IJS17_S1L_EEENS5_IJS1L_SC_EEEEEEENS4_17SM75_U32x4_LDSM_NENS4_14SM90_TMA_STOREES1X_NS4_17SM90_U32x4_STSM_NENS4_9Copy_AtomIJS20_NS_6half_tEEEEvEEEvvEEEEvNT_6ParamsE,"a",@progbits
	.sectionflags	@""
	.align	4
.nv.constant0._ZN7cutlass13device_kernelINS_4gemm6kernel13GemmUniversalIN4cute5tupleIJiiiiEEENS1_10collective13CollectiveMmaINS1_34MainloopSm90TmaGmmaWarpSpecializedILi4ENS5_IJNS4_1CILi2EEENSA_ILi1EEESC_EEENS1_35KernelTmaWarpSpecializedCooperativeEEENS5_IJNSA_ILi256EEENSA_ILi64EEESH_EEENS_10bfloat16_tENS5_IJlSC_lEEESJ_SK_NS4_8TiledMMAINS4_8MMA_AtomIJNS4_4SM904GMMA27MMA_64x64x16_F32BF16BF16_SSILNSO_5MajorE0ELSQ_0ELNSO_7ScaleInE1ELSR_1EEEEEENS4_6LayoutISD_NS5_IJSC_NSA_ILi0EEESV_EEEEENS5_IJNS4_10UnderscoreESY_SY_EEEEENS4_13SM90_TMA_LOADENS4_14ComposedLayoutINS4_7SwizzleILi3ELi4ELi3EEENS4_18smem_ptr_flag_bitsILi16EEENSU_INS5_IJNSA_ILi8EEESH_EEENS5_IJSH_SC_EEEEEEEvNS4_8identityENS4_23SM90_TMA_LOAD_MULTICASTES1B_vS1C_EENS_8epilogue10collective18CollectiveEpilogueINS1F_22Sm90TmaWarpSpecializedILi4ELi2ELi16ELb1ELb0EEEJSI_NS5_IJNSA_ILi128EEENSA_ILi32EEEEEESJ_SK_SJ_SK_NS1F_6fusion15FusionCallbacksIS1J_NS1N_17LinearCombinationISJ_fSJ_fLNS_15FloatRoundStyleE2EEESI_S1M_JEEES11_NS12_INS13_ILi2ELi4ELi3EEES16_NSU_INS5_IJS17_S1L_EEENS5_IJS1L_SC_EEEEEEENS4_17SM75_U32x4_LDSM_NENS4_14SM90_TMA_STOREES1X_NS4_17SM90_U32x4_STSM_NENS4_9Copy_AtomIJS20_NS_6half_tEEEEvEEEvvEEEEvNT_6ParamsE:
	.zero		2432


//--------------------- SYMBOLS --------------------------

	.type		.nv.reservedSmem.offset0,@object
	.size		.nv.reservedSmem.offset0,0x4
	.type		__assertfail,@function
